// auto-generated by cutlass_sweep.sparse_gemm — config: {"arch": "sm_90", "cluster_m": 2, "cluster_n": 1, "dtype": "fp16", "tile_k": 128, "tile_m": 256, "tile_n": 64}
#include "cutlass/cutlass.h"
#include "cutlass/gemm/collective/collective_builder.hpp"
#include "cutlass/gemm/device/gemm_universal_adapter.h"
#include "cutlass/gemm/kernel/gemm_universal.hpp"
#include "cutlass/epilogue/collective/collective_builder.hpp"

using Elem = cutlass::half_t;
using Acc  = float;
using TileShape    = cute::Shape<cute::_256, cute::_64, cute::_128>;
using ClusterShape = cute::Shape<cute::_2, cute::_1, cute::_1>;

using CollectiveEpilogue = typename cutlass::epilogue::collective::CollectiveBuilder<
    cutlass::arch::Sm90, cutlass::arch::OpClassSparseTensorOp,
    TileShape, ClusterShape,
    cutlass::epilogue::collective::EpilogueTileAuto,
    Acc, Acc,
    Acc, cutlass::layout::ColumnMajor, 128 / cutlass::sizeof_bits<Acc>::value,
    Acc, cutlass::layout::ColumnMajor, 128 / cutlass::sizeof_bits<Acc>::value,
    cutlass::epilogue::collective::EpilogueScheduleAuto
  >::CollectiveOp;

using CollectiveMainloop = typename cutlass::gemm::collective::CollectiveBuilder<
    cutlass::arch::Sm90, cutlass::arch::OpClassSparseTensorOp,
    Elem, cutlass::layout::RowMajor, 128 / cutlass::sizeof_bits<Elem>::value,
    Elem, cutlass::layout::ColumnMajor, 128 / cutlass::sizeof_bits<Elem>::value,
    Acc,
    TileShape, ClusterShape,
    cutlass::gemm::collective::StageCountAutoCarveout<static_cast<int>(sizeof(typename CollectiveEpilogue::SharedStorage))>,
    cutlass::gemm::collective::KernelScheduleAuto
  >::CollectiveOp;

using GemmKernel = cutlass::gemm::kernel::GemmUniversal<
    cute::Shape<int,int,int,int>,
    CollectiveMainloop,
    CollectiveEpilogue
>;
using Gemm = cutlass::gemm::device::GemmUniversalAdapter<GemmKernel>;

auto* _anchor = &cutlass::device_kernel<GemmKernel>;


// ===== COMPILED SASS (sm_90a) =====

	.target	sm_90a

	.elftype	@"ET_EXEC"


//--------------------- .note.nv.tkinfo           --------------------------
	.section	.note.nv.tkinfo,"",@"SHT_NOTE"
	.sectionflags	@"SHF_NOTE_NV_TKINFO"
	.tkinfo
        /*0018*/ 	.word	0x00000002
        /*0030*/ 	.string	""
        /*0030*/ 	.string	"ptxas"
        /*0030*/ 	.string	"Cuda compilation tools, release 13.0, V13.0.88"
        /*0030*/ 	.string	"Build cuda_13.0.r13.0/compiler.36424714_0"
        /*0030*/ 	.string	"-arch sm_90a -m 64 "



//--------------------- .note.nv.cuinfo           --------------------------
	.section	.note.nv.cuinfo,"",@"SHT_NOTE"
	.sectionflags	@"SHF_NOTE_NV_CUINFO"
        /*0018*/ 	.short	0x0002
        /*001a*/ 	.short	0x005a
        /*001c*/ 	.short	0x0082
	.zero		2


//--------------------- .nv.info                  --------------------------
	.section	.nv.info,"",@"SHT_CUDA_INFO"
	.align	4


	//----- nvinfo : EIATTR_REGCOUNT
	.align		4
        /*0000*/ 	.byte	0x04, 0x2f
        /*0002*/ 	.short	(.L_12 - .L_11)
	.align		4
.L_11:
        /*0004*/ 	.word	index@(_ZN7cutlass13device_kernelINS_4gemm6kernel13GemmUniversalIN4cute5tupleIJiiiiEEENS1_10collective13CollectiveMmaINS1_40MainloopSm90TmaGmmaWarpSpecializedSparseILi4ENS5_IJNS4_1CILi2EEENSA_ILi1EEESC_EEENS1_35KernelTmaWarpSpecializedCooperativeEEENS5_IJNSA_ILi256EEENSA_ILi64EEENSA_ILi128EEEEEENS_6half_tENS5_IJNS4_6LayoutINS5_IJiNS5_IJSB_iEEEiEEENS5_IJlNS5_IJSC_SB_EEElEEEEENSL_INS5_IJNS5_IJNS5_IJNSA_ILi8EEESB_NSA_ILi4EEEEEEiEEENS5_IJNS5_IJNSA_ILi16EEESB_SS_EEEiEEEiEEENS5_IJNS5_IJNS5_IJSI_SV_NSA_ILi2048EEEEEENSA_ILi8192EEEEEENS5_IJNS5_IJSC_NSA_ILi1024EEENSA_ILi32EEEEEElEEElEEEEEEEESK_NS5_IJlSC_lEEENS4_8TiledMMAINS4_8MMA_AtomIJNS4_4SM904GMMA6SPARSE26GMMA_64x64x32_F32F16F16_SSILNS1E_5MajorE0ELS1H_0ELNS1E_7ScaleInE1ELS1I_1ELNS1E_9SparseSelE0EEEEEENSL_ISD_NS5_IJSC_NSA_ILi0EEES1M_EEEEENS5_IJNS4_10UnderscoreES1P_S1P_EEEEENS4_13SM90_TMA_LOADENS4_14ComposedLayoutINS4_7SwizzleILi3ELi4ELi3EEENS4_25smem_sparse_ptr_flag_bitsILi2ELi16EEENSL_INS5_IJNS5_IJSC_SR_EEENS5_IJSB_SH_EEEEEENS5_IJNS5_IJS1M_SI_EEESO_EEEEEEEvNS4_8identityENS4_23SM90_TMA_LOAD_MULTICASTENS1T_IS1V_NS4_18smem_ptr_flag_bitsILi16EEENSL_INS5_IJSR_SH_EEENS5_IJSH_SC_EEEEEEEvS25_EENS_8epilogue10collective6detail29Sm90TmaWarpSpecializedAdapterINS2F_15DefaultEpilogueIfNS5_IJSC_llEEES2J_NS2E_6thread17LinearCombinationIfLi1EffLNS2K_9ScaleType4KindE0ELNS_15FloatRoundStyleE2EfEENS1_15EpilogueDefaultEEEEEvvEEEEvNT_6ParamsE)
        /*0008*/ 	.word	0x000000a8


	//----- nvinfo : EIATTR_FRAME_SIZE
	.align		4
.L_12:
        /*000c*/ 	.byte	0x04, 0x11
        /*000e*/ 	.short	(.L_14 - .L_13)
	.align		4
.L_13:
        /*0010*/ 	.word	index@(_ZN7cutlass13device_kernelINS_4gemm6kernel13GemmUniversalIN4cute5tupleIJiiiiEEENS1_10collective13CollectiveMmaINS1_40MainloopSm90TmaGmmaWarpSpecializedSparseILi4ENS5_IJNS4_1CILi2EEENSA_ILi1EEESC_EEENS1_35KernelTmaWarpSpecializedCooperativeEEENS5_IJNSA_ILi256EEENSA_ILi64EEENSA_ILi128EEEEEENS_6half_tENS5_IJNS4_6LayoutINS5_IJiNS5_IJSB_iEEEiEEENS5_IJlNS5_IJSC_SB_EEElEEEEENSL_INS5_IJNS5_IJNS5_IJNSA_ILi8EEESB_NSA_ILi4EEEEEEiEEENS5_IJNS5_IJNSA_ILi16EEESB_SS_EEEiEEEiEEENS5_IJNS5_IJNS5_IJSI_SV_NSA_ILi2048EEEEEENSA_ILi8192EEEEEENS5_IJNS5_IJSC_NSA_ILi1024EEENSA_ILi32EEEEEElEEElEEEEEEEESK_NS5_IJlSC_lEEENS4_8TiledMMAINS4_8MMA_AtomIJNS4_4SM904GMMA6SPARSE26GMMA_64x64x32_F32F16F16_SSILNS1E_5MajorE0ELS1H_0ELNS1E_7ScaleInE1ELS1I_1ELNS1E_9SparseSelE0EEEEEENSL_ISD_NS5_IJSC_NSA_ILi0EEES1M_EEEEENS5_IJNS4_10UnderscoreES1P_S1P_EEEEENS4_13SM90_TMA_LOADENS4_14ComposedLayoutINS4_7SwizzleILi3ELi4ELi3EEENS4_25smem_sparse_ptr_flag_bitsILi2ELi16EEENSL_INS5_IJNS5_IJSC_SR_EEENS5_IJSB_SH_EEEEEENS5_IJNS5_IJS1M_SI_EEESO_EEEEEEEvNS4_8identityENS4_23SM90_TMA_LOAD_MULTICASTENS1T_IS1V_NS4_18smem_ptr_flag_bitsILi16EEENSL_INS5_IJSR_SH_EEENS5_IJSH_SC_EEEEEEEvS25_EENS_8epilogue10collective6detail29Sm90TmaWarpSpecializedAdapterINS2F_15DefaultEpilogueIfNS5_IJSC_llEEES2J_NS2E_6thread17LinearCombinationIfLi1EffLNS2K_9ScaleType4KindE0ELNS_15FloatRoundStyleE2EfEENS1_15EpilogueDefaultEEEEEvvEEEEvNT_6ParamsE)
        /*0014*/ 	.word	0x00000000


	//----- nvinfo : EIATTR_MIN_STACK_SIZE
	.align		4
.L_14:
        /*0018*/ 	.byte	0x04, 0x12
        /*001a*/ 	.short	(.L_16 - .L_15)
	.align		4
.L_15:
        /*001c*/ 	.word	index@(_ZN7cutlass13device_kernelINS_4gemm6kernel13GemmUniversalIN4cute5tupleIJiiiiEEENS1_10collective13CollectiveMmaINS1_40MainloopSm90TmaGmmaWarpSpecializedSparseILi4ENS5_IJNS4_1CILi2EEENSA_ILi1EEESC_EEENS1_35KernelTmaWarpSpecializedCooperativeEEENS5_IJNSA_ILi256EEENSA_ILi64EEENSA_ILi128EEEEEENS_6half_tENS5_IJNS4_6LayoutINS5_IJiNS5_IJSB_iEEEiEEENS5_IJlNS5_IJSC_SB_EEElEEEEENSL_INS5_IJNS5_IJNS5_IJNSA_ILi8EEESB_NSA_ILi4EEEEEEiEEENS5_IJNS5_IJNSA_ILi16EEESB_SS_EEEiEEEiEEENS5_IJNS5_IJNS5_IJSI_SV_NSA_ILi2048EEEEEENSA_ILi8192EEEEEENS5_IJNS5_IJSC_NSA_ILi1024EEENSA_ILi32EEEEEElEEElEEEEEEEESK_NS5_IJlSC_lEEENS4_8TiledMMAINS4_8MMA_AtomIJNS4_4SM904GMMA6SPARSE26GMMA_64x64x32_F32F16F16_SSILNS1E_5MajorE0ELS1H_0ELNS1E_7ScaleInE1ELS1I_1ELNS1E_9SparseSelE0EEEEEENSL_ISD_NS5_IJSC_NSA_ILi0EEES1M_EEEEENS5_IJNS4_10UnderscoreES1P_S1P_EEEEENS4_13SM90_TMA_LOADENS4_14ComposedLayoutINS4_7SwizzleILi3ELi4ELi3EEENS4_25smem_sparse_ptr_flag_bitsILi2ELi16EEENSL_INS5_IJNS5_IJSC_SR_EEENS5_IJSB_SH_EEEEEENS5_IJNS5_IJS1M_SI_EEESO_EEEEEEEvNS4_8identityENS4_23SM90_TMA_LOAD_MULTICASTENS1T_IS1V_NS4_18smem_ptr_flag_bitsILi16EEENSL_INS5_IJSR_SH_EEENS5_IJSH_SC_EEEEEEEvS25_EENS_8epilogue10collective6detail29Sm90TmaWarpSpecializedAdapterINS2F_15DefaultEpilogueIfNS5_IJSC_llEEES2J_NS2E_6thread17LinearCombinationIfLi1EffLNS2K_9ScaleType4KindE0ELNS_15FloatRoundStyleE2EfEENS1_15EpilogueDefaultEEEEEvvEEEEvNT_6ParamsE)
        /*0020*/ 	.word	0x00000000
.L_16:


//--------------------- .nv.compat                --------------------------
	.section	.nv.compat,"",@"SHT_CUDA_COMPAT_INFO"
	.align	4
        /*0000*/ 	.byte	0x02, 0x09, 0x01, 0x00, 0x02, 0x02, 0x04, 0x00, 0x02, 0x05, 0x05, 0x00, 0x03, 0x07, 0x01, 0x01
        /*0010*/ 	.byte	0x02, 0x03, 0x01, 0x00, 0x02, 0x06, 0x01, 0x00, 0x04, 0x0b, 0x08, 0x00, 0x00, 0x00, 0x00, 0x00
        /*0020*/ 	.byte	0x00, 0x00, 0x00, 0x00


//--------------------- .nv.info._ZN7cutlass13device_kernelINS_4gemm6kernel13GemmUniversalIN4cute5tupleIJiiiiEEENS1_10collective13CollectiveMmaINS1_40MainloopSm90TmaGmmaWarpSpecializedSparseILi4ENS5_IJNS4_1CILi2EEENSA_ILi1EEESC_EEENS1_35KernelTmaWarpSpecializedCooperativeEEENS5_IJNSA_ILi256EEENSA_ILi64EEENSA_ILi128EEEEEENS_6half_tENS5_IJNS4_6LayoutINS5_IJiNS5_IJSB_iEEEiEEENS5_IJlNS5_IJSC_SB_EEElEEEEENSL_INS5_IJNS5_IJNS5_IJNSA_ILi8EEESB_NSA_ILi4EEEEEEiEEENS5_IJNS5_IJNSA_ILi16EEESB_SS_EEEiEEEiEEENS5_IJNS5_IJNS5_IJSI_SV_NSA_ILi2048EEEEEENSA_ILi8192EEEEEENS5_IJNS5_IJSC_NSA_ILi1024EEENSA_ILi32EEEEEElEEElEEEEEEEESK_NS5_IJlSC_lEEENS4_8TiledMMAINS4_8MMA_AtomIJNS4_4SM904GMMA6SPARSE26GMMA_64x64x32_F32F16F16_SSILNS1E_5MajorE0ELS1H_0ELNS1E_7ScaleInE1ELS1I_1ELNS1E_9SparseSelE0EEEEEENSL_ISD_NS5_IJSC_NSA_ILi0EEES1M_EEEEENS5_IJNS4_10UnderscoreES1P_S1P_EEEEENS4_13SM90_TMA_LOADENS4_14ComposedLayoutINS4_7SwizzleILi3ELi4ELi3EEENS4_25smem_sparse_ptr_flag_bitsILi2ELi16EEENSL_INS5_IJNS5_IJSC_SR_EEENS5_IJSB_SH_EEEEEENS5_IJNS5_IJS1M_SI_EEESO_EEEEEEEvNS4_8identityENS4_23SM90_TMA_LOAD_MULTICASTENS1T_IS1V_NS4_18smem_ptr_flag_bitsILi16EEENSL_INS5_IJSR_SH_EEENS5_IJSH_SC_EEEEEEEvS25_EENS_8epilogue10collective6detail29Sm90TmaWarpSpecializedAdapterINS2F_15DefaultEpilogueIfNS5_IJSC_llEEES2J_NS2E_6thread17LinearCombinationIfLi1EffLNS2K_9ScaleType4KindE0ELNS_15FloatRoundStyleE2EfEENS1_15EpilogueDefaultEEEEEvvEEEEvNT_6ParamsE --------------------------
	.section	.nv.info._ZN7cutlass13device_kernelINS_4gemm6kernel13GemmUniversalIN4cute5tupleIJiiiiEEENS1_10collective13CollectiveMmaINS1_40MainloopSm90TmaGmmaWarpSpecializedSparseILi4ENS5_IJNS4_1CILi2EEENSA_ILi1EEESC_EEENS1_35KernelTmaWarpSpecializedCooperativeEEENS5_IJNSA_ILi256EEENSA_ILi64EEENSA_ILi128EEEEEENS_6half_tENS5_IJNS4_6LayoutINS5_IJiNS5_IJSB_iEEEiEEENS5_IJlNS5_IJSC_SB_EEElEEEEENSL_INS5_IJNS5_IJNS5_IJNSA_ILi8EEESB_NSA_ILi4EEEEEEiEEENS5_IJNS5_IJNSA_ILi16EEESB_SS_EEEiEEEiEEENS5_IJNS5_IJNS5_IJSI_SV_NSA_ILi2048EEEEEENSA_ILi8192EEEEEENS5_IJNS5_IJSC_NSA_ILi1024EEENSA_ILi32EEEEEElEEElEEEEEEEESK_NS5_IJlSC_lEEENS4_8TiledMMAINS4_8MMA_AtomIJNS4_4SM904GMMA6SPARSE26GMMA_64x64x32_F32F16F16_SSILNS1E_5MajorE0ELS1H_0ELNS1E_7ScaleInE1ELS1I_1ELNS1E_9SparseSelE0EEEEEENSL_ISD_NS5_IJSC_NSA_ILi0EEES1M_EEEEENS5_IJNS4_10UnderscoreES1P_S1P_EEEEENS4_13SM90_TMA_LOADENS4_14ComposedLayoutINS4_7SwizzleILi3ELi4ELi3EEENS4_25smem_sparse_ptr_flag_bitsILi2ELi16EEENSL_INS5_IJNS5_IJSC_SR_EEENS5_IJSB_SH_EEEEEENS5_IJNS5_IJS1M_SI_EEESO_EEEEEEEvNS4_8identityENS4_23SM90_TMA_LOAD_MULTICASTENS1T_IS1V_NS4_18smem_ptr_flag_bitsILi16EEENSL_INS5_IJSR_SH_EEENS5_IJSH_SC_EEEEEEEvS25_EENS_8epilogue10collective6detail29Sm90TmaWarpSpecializedAdapterINS2F_15DefaultEpilogueIfNS5_IJSC_llEEES2J_NS2E_6thread17LinearCombinationIfLi1EffLNS2K_9ScaleType4KindE0ELNS_15FloatRoundStyleE2EfEENS1_15EpilogueDefaultEEEEEvvEEEEvNT_6ParamsE,"",@"SHT_CUDA_INFO"
	.sectionflags	@""
	.align	4


	//----- nvinfo : EIATTR_CUDA_API_VERSION
	.align		4
        /*0000*/ 	.byte	0x04, 0x37
        /*0002*/ 	.short	(.L_18 - .L_17)
.L_17:
        /*0004*/ 	.word	0x00000082


	//----- nvinfo : EIATTR_KPARAM_INFO
	.align		4
.L_18:
        /*0008*/ 	.byte	0x04, 0x17
        /*000a*/ 	.short	(.L_20 - .L_19)
.L_19:
        /*000c*/ 	.word	0x00000000
        /*0010*/ 	.short	0x0000
        /*0012*/ 	.short	0x0070
        /*0014*/ 	.byte	0x00, 0xf0, 0x01, 0x14


	//----- nvinfo : EIATTR_SPARSE_MMA_MASK
	.align		4
.L_20:
        /*0018*/ 	.byte	0x03, 0x50
        /*001a*/ 	.short	0x0002


	//----- nvinfo : EIATTR_MAXREG_COUNT
	.align		4
        /*001c*/ 	.byte	0x03, 0x1b
        /*001e*/ 	.short	0x00a8


	//----- nvinfo : EIATTR_NUM_BARRIERS
	.align		4
        /*0020*/ 	.byte	0x02, 0x4c
        /*0022*/ 	.byte	0x01
	.zero		1


	//----- nvinfo : EIATTR_MERCURY_ISA_VERSION
	.align		4
        /*0024*/ 	.byte	0x03, 0x5f
        /*0026*/ 	.short	0x0101


	//----- nvinfo : EIATTR_INT_WARP_WIDE_INSTR_OFFSETS
	.align		4
        /*0028*/ 	.byte	0x04, 0x31
        /*002a*/ 	.short	(.L_22 - .L_21)


	//   ....[0]....
.L_21:
        /*002c*/ 	.word	0x000004d0


	//   ....[1]....
        /*0030*/ 	.word	0x000004f0


	//   ....[2]....
        /*0034*/ 	.word	0x00000680


	//----- nvinfo : EIATTR_COOP_GROUP_MASK_REGIDS
	.align		4
.L_22:
        /*0038*/ 	.byte	0x04, 0x29
        /*003a*/ 	.short	(.L_24 - .L_23)


	//   ....[0]....
.L_23:
        /*003c*/ 	.word	0xffffffff


	//   ....[1]....
        /*0040*/ 	.word	0xffffffff


	//   ....[2]....
        /*0044*/ 	.word	0xffffffff


	//   ....[3]....
        /*0048*/ 	.word	0xffffffff


	//   ....[4]....
        /*004c*/ 	.word	0xffffffff


	//   ....[5]....
        /*0050*/ 	.word	0xffffffff


	//----- nvinfo : EIATTR_COOP_GROUP_INSTR_OFFSETS
	.align		4
.L_24:
        /*0054*/ 	.byte	0x04, 0x28
        /*0056*/ 	.short	(.L_26 - .L_25)


	//   ....[0]....
.L_25:
        /*0058*/ 	.word	0x00000060


	//   ....[1]....
        /*005c*/ 	.word	0x00000070


	//   ....[2]....
        /*0060*/ 	.word	0x00000160


	//   ....[3]....
        /*0064*/ 	.word	0x00000310


	//   ....[4]....
        /*0068*/ 	.word	0x00000810


	//   ....[5]....
        /*006c*/ 	.word	0x000012b0


	//----- nvinfo : EIATTR_REG_RECONFIG
	.align		4
.L_26:
        /*0070*/ 	.byte	0x01, 0x54
	.zero		2


	//----- nvinfo : EIATTR_MBARRIER_INSTR_OFFSETS
	.align		4
        /*0074*/ 	.byte	0x04, 0x39
        /*0076*/ 	.short	(.L_28 - .L_27)


	//   ....[0]....
.L_27:
        /*0078*/ 	.word	0x00000260
        /*007c*/ 	.word	0x000000ff
        /*0080*/ 	.word	0x00000000
        /*0084*/ 	.short	0x0100
        /*0086*/ 	.byte	0x08
	.zero		1


	//   ....[1]....
        /*0088*/ 	.word	0x00000270
        /*008c*/ 	.word	0x000000ff
        /*0090*/ 	.word	0x00000020
        /*0094*/ 	.short	0x0100
        /*0096*/ 	.byte	0x08
	.zero		1


	//   ....[2]....
        /*0098*/ 	.word	0x00000280
        /*009c*/ 	.word	0x000000ff
        /*00a0*/ 	.word	0x00000008
        /*00a4*/ 	.short	0x0100
        /*00a6*/ 	.byte	0x08
	.zero		1


	//   ....[3]....
        /*00a8*/ 	.word	0x00000290
        /*00ac*/ 	.word	0x000000ff
        /*00b0*/ 	.word	0x00000028
        /*00b4*/ 	.short	0x0100
        /*00b6*/ 	.byte	0x08
	.zero		1


	//   ....[4]....
        /*00b8*/ 	.word	0x000002a0
        /*00bc*/ 	.word	0x000000ff
        /*00c0*/ 	.word	0x00000010
        /*00c4*/ 	.short	0x0100
        /*00c6*/ 	.byte	0x08
	.zero		1


	//   ....[5]....
        /*00c8*/ 	.word	0x000002b0
        /*00cc*/ 	.word	0x000000ff
        /*00d0*/ 	.word	0x00000030
        /*00d4*/ 	.short	0x0100
        /*00d6*/ 	.byte	0x08
	.zero		1


	//   ....[6]....
        /*00d8*/ 	.word	0x000002c0
        /*00dc*/ 	.word	0x000000ff
        /*00e0*/ 	.word	0x00000018
        /*00e4*/ 	.short	0x0100
        /*00e6*/ 	.byte	0x08
	.zero		1


	//   ....[7]....
        /*00e8*/ 	.word	0x000002d0
        /*00ec*/ 	.word	0x000000ff
        /*00f0*/ 	.word	0x00000038
        /*00f4*/ 	.short	0x0100
        /*00f6*/ 	.byte	0x08
	.zero		1


	//   ....[8]....
        /*00f8*/ 	.word	0x00000700
        /*00fc*/ 	.word	0x000000ff
        /*0100*/ 	.word	0x00000050
        /*0104*/ 	.short	0x0100
        /*0106*/ 	.byte	0x06
	.zero		1


	//   ....[9]....
        /*0108*/ 	.word	0x000007a0
        /*010c*/ 	.word	0x000000ff
        /*0110*/ 	.word	0x00000058
        /*0114*/ 	.short	0x0100
        /*0116*/ 	.byte	0x06
	.zero		1


	//   ....[10]....
        /*0118*/ 	.word	0x000015f0
        /*011c*/ 	.word	0x000000ff
        /*0120*/ 	.word	0x00000000
        /*0124*/ 	.short	0x010a
        /*0126*/ 	.byte	0x09
	.zero		1


	//   ....[11]....
        /*0128*/ 	.word	0x000016c0
        /*012c*/ 	.word	0x000000ff
        /*0130*/ 	.word	0x00000000
        /*0134*/ 	.short	0x010a
        /*0136*/ 	.byte	0x09
	.zero		1


	//   ....[12]....
        /*0138*/ 	.word	0x000019f0
        /*013c*/ 	.word	0x00000010
        /*0140*/ 	.word	0x00000000
        /*0144*/ 	.short	0x0101
        /*0146*/ 	.byte	0x3f
	.zero		1


	//   ....[13]....
        /*0148*/ 	.word	0x000076c0
        /*014c*/ 	.word	0x00000016
        /*0150*/ 	.word	0x00000020
        /*0154*/ 	.short	0x010a
        /*0156*/ 	.byte	0x3f
	.zero		1


	//   ....[14]....
        /*0158*/ 	.word	0x00007ba0
        /*015c*/ 	.word	0x00000007
        /*0160*/ 	.word	0x00000058
        /*0164*/ 	.short	0x0101
        /*0166*/ 	.byte	0x3f
	.zero		1


	//   ....[15]....
        /*0168*/ 	.word	0x000082c0
        /*016c*/ 	.word	0x00000005
        /*0170*/ 	.word	0x00000000
        /*0174*/ 	.short	0x010a
        /*0176*/ 	.byte	0x3f
	.zero		1


	//   ....[16]....
        /*0178*/ 	.word	0x00008340
        /*017c*/ 	.word	0x00000007
        /*0180*/ 	.word	0x00000000
        /*0184*/ 	.short	0x010a
        /*0186*/ 	.byte	0x3f
	.zero		1


	//   ....[17]....
        /*0188*/ 	.word	0x000083d0
        /*018c*/ 	.word	0x00000006
        /*0190*/ 	.word	0x00000000
        /*0194*/ 	.short	0x010a
        /*0196*/ 	.byte	0x3f
	.zero		1


	//   ....[18]....
        /*0198*/ 	.word	0x00008460
        /*019c*/ 	.word	0x00000003
        /*01a0*/ 	.word	0x00000000
        /*01a4*/ 	.short	0x010a
        /*01a6*/ 	.byte	0x3f
	.zero		1


	//   ....[19]....
        /*01a8*/ 	.word	0x000084d0
        /*01ac*/ 	.word	0x00000010
        /*01b0*/ 	.word	0x00000000
        /*01b4*/ 	.short	0x010a
        /*01b6*/ 	.byte	0x3f
	.zero		1


	//   ....[20]....
        /*01b8*/ 	.word	0x000085a0
        /*01bc*/ 	.word	0x00000016
        /*01c0*/ 	.word	0x00000020
        /*01c4*/ 	.short	0x010a
        /*01c6*/ 	.byte	0x3f
	.zero		1


	//   ....[21]....
        /*01c8*/ 	.word	0x00008670
        /*01cc*/ 	.word	0x00000005
        /*01d0*/ 	.word	0x00000000
        /*01d4*/ 	.short	0x010a
        /*01d6*/ 	.byte	0x3f
	.zero		1


	//   ....[22]....
        /*01d8*/ 	.word	0x000086c0
        /*01dc*/ 	.word	0x00000007
        /*01e0*/ 	.word	0x00000000
        /*01e4*/ 	.short	0x010a
        /*01e6*/ 	.byte	0x3f
	.zero		1


	//   ....[23]....
        /*01e8*/ 	.word	0x00008710
        /*01ec*/ 	.word	0x00000006
        /*01f0*/ 	.word	0x00000000
        /*01f4*/ 	.short	0x010a
        /*01f6*/ 	.byte	0x3f
	.zero		1


	//----- nvinfo : EIATTR_NUM_MBARRIERS
	.align		4
.L_28:
        /*01f8*/ 	.byte	0x03, 0x38
        /*01fa*/ 	.short	0x000a


	//----- nvinfo : EIATTR_EXIT_INSTR_OFFSETS
	.align		4
        /*01fc*/ 	.byte	0x04, 0x1c
        /*01fe*/ 	.short	(.L_30 - .L_29)


	//   ....[0]....
.L_29:
        /*0200*/ 	.word	0x00000990


	//   ....[1]....
        /*0204*/ 	.word	0x00001180


	//   ....[2]....
        /*0208*/ 	.word	0x00006da0


	//   ....[3]....
        /*020c*/ 	.word	0x00007300


	//   ....[4]....
        /*0210*/ 	.word	0x000084b0


	//----- nvinfo : EIATTR_MAX_THREADS
	.align		4
.L_30:
        /*0214*/ 	.byte	0x04, 0x05
        /*0216*/ 	.short	(.L_32 - .L_31)
.L_31:
        /*0218*/ 	.word	0x00000180
        /*021c*/ 	.word	0x00000001
        /*0220*/ 	.word	0x00000001


	//----- nvinfo : EIATTR_CRS_STACK_SIZE
	.align		4
.L_32:
        /*0224*/ 	.byte	0x04, 0x1e
        /*0226*/ 	.short	(.L_34 - .L_33)
.L_33:
        /*0228*/ 	.word	0x00000000


	//----- nvinfo : EIATTR_CBANK_PARAM_SIZE
	.align		4
.L_34:
        /*022c*/ 	.byte	0x03, 0x19
        /*022e*/ 	.short	0x0570


	//----- nvinfo : EIATTR_PARAM_CBANK
	.align		4
        /*0230*/ 	.byte	0x04, 0x0a
        /*0232*/ 	.short	(.L_36 - .L_35)
	.align		4
.L_35:
        /*0234*/ 	.word	index@(.nv.constant0._ZN7cutlass13device_kernelINS_4gemm6kernel13GemmUniversalIN4cute5tupleIJiiiiEEENS1_10collective13CollectiveMmaINS1_40MainloopSm90TmaGmmaWarpSpecializedSparseILi4ENS5_IJNS4_1CILi2EEENSA_ILi1EEESC_EEENS1_35KernelTmaWarpSpecializedCooperativeEEENS5_IJNSA_ILi256EEENSA_ILi64EEENSA_ILi128EEEEEENS_6half_tENS5_IJNS4_6LayoutINS5_IJiNS5_IJSB_iEEEiEEENS5_IJlNS5_IJSC_SB_EEElEEEEENSL_INS5_IJNS5_IJNS5_IJNSA_ILi8EEESB_NSA_ILi4EEEEEEiEEENS5_IJNS5_IJNSA_ILi16EEESB_SS_EEEiEEEiEEENS5_IJNS5_IJNS5_IJSI_SV_NSA_ILi2048EEEEEENSA_ILi8192EEEEEENS5_IJNS5_IJSC_NSA_ILi1024EEENSA_ILi32EEEEEElEEElEEEEEEEESK_NS5_IJlSC_lEEENS4_8TiledMMAINS4_8MMA_AtomIJNS4_4SM904GMMA6SPARSE26GMMA_64x64x32_F32F16F16_SSILNS1E_5MajorE0ELS1H_0ELNS1E_7ScaleInE1ELS1I_1ELNS1E_9SparseSelE0EEEEEENSL_ISD_NS5_IJSC_NSA_ILi0EEES1M_EEEEENS5_IJNS4_10UnderscoreES1P_S1P_EEEEENS4_13SM90_TMA_LOADENS4_14ComposedLayoutINS4_7SwizzleILi3ELi4ELi3EEENS4_25smem_sparse_ptr_flag_bitsILi2ELi16EEENSL_INS5_IJNS5_IJSC_SR_EEENS5_IJSB_SH_EEEEEENS5_IJNS5_IJS1M_SI_EEESO_EEEEEEEvNS4_8identityENS4_23SM90_TMA_LOAD_MULTICASTENS1T_IS1V_NS4_18smem_ptr_flag_bitsILi16EEENSL_INS5_IJSR_SH_EEENS5_IJSH_SC_EEEEEEEvS25_EENS_8epilogue10collective6detail29Sm90TmaWarpSpecializedAdapterINS2F_15DefaultEpilogueIfNS5_IJSC_llEEES2J_NS2E_6thread17LinearCombinationIfLi1EffLNS2K_9ScaleType4KindE0ELNS_15FloatRoundStyleE2EfEENS1_15EpilogueDefaultEEEEEvvEEEEvNT_6ParamsE)
        /*0238*/ 	.short	0x0210
        /*023a*/ 	.short	0x0570


	//----- nvinfo : EIATTR_SW_WAR
	.align		4
.L_36:
        /*023c*/ 	.byte	0x04, 0x36
        /*023e*/ 	.short	(.L_38 - .L_37)
.L_37:
        /*0240*/ 	.word	0x00000008
.L_38:


//--------------------- .nv.callgraph             --------------------------
	.section	.nv.callgraph,"",@"SHT_CUDA_CALLGRAPH"
	.align	4
	.sectionentsize	8
	.align		4
        /*0000*/ 	.word	0x00000000
	.align		4
        /*0004*/ 	.word	0xffffffff
	.align		4
        /*0008*/ 	.word	0x00000000
	.align		4
        /*000c*/ 	.word	0xfffffffe
	.align		4
        /*0010*/ 	.word	0x00000000
	.align		4
        /*0014*/ 	.word	0xfffffffd
	.align		4
        /*0018*/ 	.word	0x00000000
	.align		4
        /*001c*/ 	.word	0xfffffffc


//--------------------- .nv.constant4             --------------------------
	.section	.nv.constant4,"a",@progbits
	.align	8
	.align		8
.nv.constant4:
        /*0000*/ 	.dword	_ZN39_INTERNAL_3faabf99_4_k_cu_a84507b1_26694cuda3std3__45__cpo5beginE
	.align		8
        /*0008*/ 	.dword	_ZN39_INTERNAL_3faabf99_4_k_cu_a84507b1_26694cuda3std3__45__cpo3endE
	.align		8
        /*0010*/ 	.dword	_ZN39_INTERNAL_3faabf99_4_k_cu_a84507b1_26694cuda3std3__45__cpo6cbeginE
	.align		8
        /*0018*/ 	.dword	_ZN39_INTERNAL_3faabf99_4_k_cu_a84507b1_26694cuda3std3__45__cpo4cendE
	.align		8
        /*0020*/ 	.dword	_ZN39_INTERNAL_3faabf99_4_k_cu_a84507b1_26694cuda3std3__441_GLOBAL__N__3faabf99_4_k_cu_a84507b1_26696ignoreE
	.align		8
        /*0028*/ 	.dword	_ZN39_INTERNAL_3faabf99_4_k_cu_a84507b1_26694cuda3std3__419piecewise_constructE
	.align		8
        /*0030*/ 	.dword	_ZN39_INTERNAL_3faabf99_4_k_cu_a84507b1_26694cuda3std3__48in_placeE
	.align		8
        /*0038*/ 	.dword	_ZN39_INTERNAL_3faabf99_4_k_cu_a84507b1_26694cuda3std6ranges3__45__cpo4swapE
	.align		8
        /*0040*/ 	.dword	_ZN39_INTERNAL_3faabf99_4_k_cu_a84507b1_26694cuda3std6ranges3__45__cpo9iter_moveE
	.align		8
        /*0048*/ 	.dword	_ZN39_INTERNAL_3faabf99_4_k_cu_a84507b1_26694cute7productE
	.align		8
        /*0050*/ 	.dword	_ZN39_INTERNAL_3faabf99_4_k_cu_a84507b1_26694cute1_E


//--------------------- .text._ZN7cutlass13device_kernelINS_4gemm6kernel13GemmUniversalIN4cute5tupleIJiiiiEEENS1_10collective13CollectiveMmaINS1_40MainloopSm90TmaGmmaWarpSpecializedSparseILi4ENS5_IJNS4_1CILi2EEENSA_ILi1EEESC_EEENS1_35KernelTmaWarpSpecializedCooperativeEEENS5_IJNSA_ILi256EEENSA_ILi64EEENSA_ILi128EEEEEENS_6half_tENS5_IJNS4_6LayoutINS5_IJiNS5_IJSB_iEEEiEEENS5_IJlNS5_IJSC_SB_EEElEEEEENSL_INS5_IJNS5_IJNS5_IJNSA_ILi8EEESB_NSA_ILi4EEEEEEiEEENS5_IJNS5_IJNSA_ILi16EEESB_SS_EEEiEEEiEEENS5_IJNS5_IJNS5_IJSI_SV_NSA_ILi2048EEEEEENSA_ILi8192EEEEEENS5_IJNS5_IJSC_NSA_ILi1024EEENSA_ILi32EEEEEElEEElEEEEEEEESK_NS5_IJlSC_lEEENS4_8TiledMMAINS4_8MMA_AtomIJNS4_4SM904GMMA6SPARSE26GMMA_64x64x32_F32F16F16_SSILNS1E_5MajorE0ELS1H_0ELNS1E_7ScaleInE1ELS1I_1ELNS1E_9SparseSelE0EEEEEENSL_ISD_NS5_IJSC_NSA_ILi0EEES1M_EEEEENS5_IJNS4_10UnderscoreES1P_S1P_EEEEENS4_13SM90_TMA_LOADENS4_14ComposedLayoutINS4_7SwizzleILi3ELi4ELi3EEENS4_25smem_sparse_ptr_flag_bitsILi2ELi16EEENSL_INS5_IJNS5_IJSC_SR_EEENS5_IJSB_SH_EEEEEENS5_IJNS5_IJS1M_SI_EEESO_EEEEEEEvNS4_8identityENS4_23SM90_TMA_LOAD_MULTICASTENS1T_IS1V_NS4_18smem_ptr_flag_bitsILi16EEENSL_INS5_IJSR_SH_EEENS5_IJSH_SC_EEEEEEEvS25_EENS_8epilogue10collective6detail29Sm90TmaWarpSpecializedAdapterINS2F_15DefaultEpilogueIfNS5_IJSC_llEEES2J_NS2E_6thread17LinearCombinationIfLi1EffLNS2K_9ScaleType4KindE0ELNS_15FloatRoundStyleE2EfEENS1_15EpilogueDefaultEEEEEvvEEEEvNT_6ParamsE --------------------------
	.section	.text._ZN7cutlass13device_kernelINS_4gemm6kernel13GemmUniversalIN4cute5tupleIJiiiiEEENS1_10collective13CollectiveMmaINS1_40MainloopSm90TmaGmmaWarpSpecializedSparseILi4ENS5_IJNS4_1CILi2EEENSA_ILi1EEESC_EEENS1_35KernelTmaWarpSpecializedCooperativeEEENS5_IJNSA_ILi256EEENSA_ILi64EEENSA_ILi128EEEEEENS_6half_tENS5_IJNS4_6LayoutINS5_IJiNS5_IJSB_iEEEiEEENS5_IJlNS5_IJSC_SB_EEElEEEEENSL_INS5_IJNS5_IJNS5_IJNSA_ILi8EEESB_NSA_ILi4EEEEEEiEEENS5_IJNS5_IJNSA_ILi16EEESB_SS_EEEiEEEiEEENS5_IJNS5_IJNS5_IJSI_SV_NSA_ILi2048EEEEEENSA_ILi8192EEEEEENS5_IJNS5_IJSC_NSA_ILi1024EEENSA_ILi32EEEEEElEEElEEEEEEEESK_NS5_IJlSC_lEEENS4_8TiledMMAINS4_8MMA_AtomIJNS4_4SM904GMMA6SPARSE26GMMA_64x64x32_F32F16F16_SSILNS1E_5MajorE0ELS1H_0ELNS1E_7ScaleInE1ELS1I_1ELNS1E_9SparseSelE0EEEEEENSL_ISD_NS5_IJSC_NSA_ILi0EEES1M_EEEEENS5_IJNS4_10UnderscoreES1P_S1P_EEEEENS4_13SM90_TMA_LOADENS4_14ComposedLayoutINS4_7SwizzleILi3ELi4ELi3EEENS4_25smem_sparse_ptr_flag_bitsILi2ELi16EEENSL_INS5_IJNS5_IJSC_SR_EEENS5_IJSB_SH_EEEEEENS5_IJNS5_IJS1M_SI_EEESO_EEEEEEEvNS4_8identityENS4_23SM90_TMA_LOAD_MULTICASTENS1T_IS1V_NS4_18smem_ptr_flag_bitsILi16EEENSL_INS5_IJSR_SH_EEENS5_IJSH_SC_EEEEEEEvS25_EENS_8epilogue10collective6detail29Sm90TmaWarpSpecializedAdapterINS2F_15DefaultEpilogueIfNS5_IJSC_llEEES2J_NS2E_6thread17LinearCombinationIfLi1EffLNS2K_9ScaleType4KindE0ELNS_15FloatRoundStyleE2EfEENS1_15EpilogueDefaultEEEEEvvEEEEvNT_6ParamsE,"ax",@progbits
	.align	128
.text._ZN7cutlass13device_kernelINS_4gemm6kernel13GemmUniversalIN4cute5tupleIJiiiiEEENS1_10collective13CollectiveMmaINS1_40MainloopSm90TmaGmmaWarpSpecializedSparseILi4ENS5_IJNS4_1CILi2EEENSA_ILi1EEESC_EEENS1_35KernelTmaWarpSpecializedCooperativeEEENS5_IJNSA_ILi256EEENSA_ILi64EEENSA_ILi128EEEEEENS_6half_tENS5_IJNS4_6LayoutINS5_IJiNS5_IJSB_iEEEiEEENS5_IJlNS5_IJSC_SB_EEElEEEEENSL_INS5_IJNS5_IJNS5_IJNSA_ILi8EEESB_NSA_ILi4EEEEEEiEEENS5_IJNS5_IJNSA_ILi16EEESB_SS_EEEiEEEiEEENS5_IJNS5_IJNS5_IJSI_SV_NSA_ILi2048EEEEEENSA_ILi8192EEEEEENS5_IJNS5_IJSC_NSA_ILi1024EEENSA_ILi32EEEEEElEEElEEEEEEEESK_NS5_IJlSC_lEEENS4_8TiledMMAINS4_8MMA_AtomIJNS4_4SM904GMMA6SPARSE26GMMA_64x64x32_F32F16F16_SSILNS1E_5MajorE0ELS1H_0ELNS1E_7ScaleInE1ELS1I_1ELNS1E_9SparseSelE0EEEEEENSL_ISD_NS5_IJSC_NSA_ILi0EEES1M_EEEEENS5_IJNS4_10UnderscoreES1P_S1P_EEEEENS4_13SM90_TMA_LOADENS4_14ComposedLayoutINS4_7SwizzleILi3ELi4ELi3EEENS4_25smem_sparse_ptr_flag_bitsILi2ELi16EEENSL_INS5_IJNS5_IJSC_SR_EEENS5_IJSB_SH_EEEEEENS5_IJNS5_IJS1M_SI_EEESO_EEEEEEEvNS4_8identityENS4_23SM90_TMA_LOAD_MULTICASTENS1T_IS1V_NS4_18smem_ptr_flag_bitsILi16EEENSL_INS5_IJSR_SH_EEENS5_IJSH_SC_EEEEEEEvS25_EENS_8epilogue10collective6detail29Sm90TmaWarpSpecializedAdapterINS2F_15DefaultEpilogueIfNS5_IJSC_llEEES2J_NS2E_6thread17LinearCombinationIfLi1EffLNS2K_9ScaleType4KindE0ELNS_15FloatRoundStyleE2EfEENS1_15EpilogueDefaultEEEEEvvEEEEvNT_6ParamsE:
        .type           _ZN7cutlass13device_kernelINS_4gemm6kernel13GemmUniversalIN4cute5tupleIJiiiiEEENS1_10collective13CollectiveMmaINS1_40MainloopSm90TmaGmmaWarpSpecializedSparseILi4ENS5_IJNS4_1CILi2EEENSA_ILi1EEESC_EEENS1_35KernelTmaWarpSpecializedCooperativeEEENS5_IJNSA_ILi256EEENSA_ILi64EEENSA_ILi128EEEEEENS_6half_tENS5_IJNS4_6LayoutINS5_IJiNS5_IJSB_iEEEiEEENS5_IJlNS5_IJSC_SB_EEElEEEEENSL_INS5_IJNS5_IJNS5_IJNSA_ILi8EEESB_NSA_ILi4EEEEEEiEEENS5_IJNS5_IJNSA_ILi16EEESB_SS_EEEiEEEiEEENS5_IJNS5_IJNS5_IJSI_SV_NSA_ILi2048EEEEEENSA_ILi8192EEEEEENS5_IJNS5_IJSC_NSA_ILi1024EEENSA_ILi32EEEEEElEEElEEEEEEEESK_NS5_IJlSC_lEEENS4_8TiledMMAINS4_8MMA_AtomIJNS4_4SM904GMMA6SPARSE26GMMA_64x64x32_F32F16F16_SSILNS1E_5MajorE0ELS1H_0ELNS1E_7ScaleInE1ELS1I_1ELNS1E_9SparseSelE0EEEEEENSL_ISD_NS5_IJSC_NSA_ILi0EEES1M_EEEEENS5_IJNS4_10UnderscoreES1P_S1P_EEEEENS4_13SM90_TMA_LOADENS4_14ComposedLayoutINS4_7SwizzleILi3ELi4ELi3EEENS4_25smem_sparse_ptr_flag_bitsILi2ELi16EEENSL_INS5_IJNS5_IJSC_SR_EEENS5_IJSB_SH_EEEEEENS5_IJNS5_IJS1M_SI_EEESO_EEEEEEEvNS4_8identityENS4_23SM90_TMA_LOAD_MULTICASTENS1T_IS1V_NS4_18smem_ptr_flag_bitsILi16EEENSL_INS5_IJSR_SH_EEENS5_IJSH_SC_EEEEEEEvS25_EENS_8epilogue10collective6detail29Sm90TmaWarpSpecializedAdapterINS2F_15DefaultEpilogueIfNS5_IJSC_llEEES2J_NS2E_6thread17LinearCombinationIfLi1EffLNS2K_9ScaleType4KindE0ELNS_15FloatRoundStyleE2EfEENS1_15EpilogueDefaultEEEEEvvEEEEvNT_6ParamsE,@function
        .size           _ZN7cutlass13device_kernelINS_4gemm6kernel13GemmUniversalIN4cute5tupleIJiiiiEEENS1_10collective13CollectiveMmaINS1_40MainloopSm90TmaGmmaWarpSpecializedSparseILi4ENS5_IJNS4_1CILi2EEENSA_ILi1EEESC_EEENS1_35KernelTmaWarpSpecializedCooperativeEEENS5_IJNSA_ILi256EEENSA_ILi64EEENSA_ILi128EEEEEENS_6half_tENS5_IJNS4_6LayoutINS5_IJiNS5_IJSB_iEEEiEEENS5_IJlNS5_IJSC_SB_EEElEEEEENSL_INS5_IJNS5_IJNS5_IJNSA_ILi8EEESB_NSA_ILi4EEEEEEiEEENS5_IJNS5_IJNSA_ILi16EEESB_SS_EEEiEEEiEEENS5_IJNS5_IJNS5_IJSI_SV_NSA_ILi2048EEEEEENSA_ILi8192EEEEEENS5_IJNS5_IJSC_NSA_ILi1024EEENSA_ILi32EEEEEElEEElEEEEEEEESK_NS5_IJlSC_lEEENS4_8TiledMMAINS4_8MMA_AtomIJNS4_4SM904GMMA6SPARSE26GMMA_64x64x32_F32F16F16_SSILNS1E_5MajorE0ELS1H_0ELNS1E_7ScaleInE1ELS1I_1ELNS1E_9SparseSelE0EEEEEENSL_ISD_NS5_IJSC_NSA_ILi0EEES1M_EEEEENS5_IJNS4_10UnderscoreES1P_S1P_EEEEENS4_13SM90_TMA_LOADENS4_14ComposedLayoutINS4_7SwizzleILi3ELi4ELi3EEENS4_25smem_sparse_ptr_flag_bitsILi2ELi16EEENSL_INS5_IJNS5_IJSC_SR_EEENS5_IJSB_SH_EEEEEENS5_IJNS5_IJS1M_SI_EEESO_EEEEEEEvNS4_8identityENS4_23SM90_TMA_LOAD_MULTICASTENS1T_IS1V_NS4_18smem_ptr_flag_bitsILi16EEENSL_INS5_IJSR_SH_EEENS5_IJSH_SC_EEEEEEEvS25_EENS_8epilogue10collective6detail29Sm90TmaWarpSpecializedAdapterINS2F_15DefaultEpilogueIfNS5_IJSC_llEEES2J_NS2E_6thread17LinearCombinationIfLi1EffLNS2K_9ScaleType4KindE0ELNS_15FloatRoundStyleE2EfEENS1_15EpilogueDefaultEEEEEvvEEEEvNT_6ParamsE,(.L_x_188 - _ZN7cutlass13device_kernelINS_4gemm6kernel13GemmUniversalIN4cute5tupleIJiiiiEEENS1_10collective13CollectiveMmaINS1_40MainloopSm90TmaGmmaWarpSpecializedSparseILi4ENS5_IJNS4_1CILi2EEENSA_ILi1EEESC_EEENS1_35KernelTmaWarpSpecializedCooperativeEEENS5_IJNSA_ILi256EEENSA_ILi64EEENSA_ILi128EEEEEENS_6half_tENS5_IJNS4_6LayoutINS5_IJiNS5_IJSB_iEEEiEEENS5_IJlNS5_IJSC_SB_EEElEEEEENSL_INS5_IJNS5_IJNS5_IJNSA_ILi8EEESB_NSA_ILi4EEEEEEiEEENS5_IJNS5_IJNSA_ILi16EEESB_SS_EEEiEEEiEEENS5_IJNS5_IJNS5_IJSI_SV_NSA_ILi2048EEEEEENSA_ILi8192EEEEEENS5_IJNS5_IJSC_NSA_ILi1024EEENSA_ILi32EEEEEElEEElEEEEEEEESK_NS5_IJlSC_lEEENS4_8TiledMMAINS4_8MMA_AtomIJNS4_4SM904GMMA6SPARSE26GMMA_64x64x32_F32F16F16_SSILNS1E_5MajorE0ELS1H_0ELNS1E_7ScaleInE1ELS1I_1ELNS1E_9SparseSelE0EEEEEENSL_ISD_NS5_IJSC_NSA_ILi0EEES1M_EEEEENS5_IJNS4_10UnderscoreES1P_S1P_EEEEENS4_13SM90_TMA_LOADENS4_14ComposedLayoutINS4_7SwizzleILi3ELi4ELi3EEENS4_25smem_sparse_ptr_flag_bitsILi2ELi16EEENSL_INS5_IJNS5_IJSC_SR_EEENS5_IJSB_SH_EEEEEENS5_IJNS5_IJS1M_SI_EEESO_EEEEEEEvNS4_8identityENS4_23SM90_TMA_LOAD_MULTICASTENS1T_IS1V_NS4_18smem_ptr_flag_bitsILi16EEENSL_INS5_IJSR_SH_EEENS5_IJSH_SC_EEEEEEEvS25_EENS_8epilogue10collective6detail29Sm90TmaWarpSpecializedAdapterINS2F_15DefaultEpilogueIfNS5_IJSC_llEEES2J_NS2E_6thread17LinearCombinationIfLi1EffLNS2K_9ScaleType4KindE0ELNS_15FloatRoundStyleE2EfEENS1_15EpilogueDefaultEEEEEvvEEEEvNT_6ParamsE)
        .other          _ZN7cutlass13device_kernelINS_4gemm6kernel13GemmUniversalIN4cute5tupleIJiiiiEEENS1_10collective13CollectiveMmaINS1_40MainloopSm90TmaGmmaWarpSpecializedSparseILi4ENS5_IJNS4_1CILi2EEENSA_ILi1EEESC_EEENS1_35KernelTmaWarpSpecializedCooperativeEEENS5_IJNSA_ILi256EEENSA_ILi64EEENSA_ILi128EEEEEENS_6half_tENS5_IJNS4_6LayoutINS5_IJiNS5_IJSB_iEEEiEEENS5_IJlNS5_IJSC_SB_EEElEEEEENSL_INS5_IJNS5_IJNS5_IJNSA_ILi8EEESB_NSA_ILi4EEEEEEiEEENS5_IJNS5_IJNSA_ILi16EEESB_SS_EEEiEEEiEEENS5_IJNS5_IJNS5_IJSI_SV_NSA_ILi2048EEEEEENSA_ILi8192EEEEEENS5_IJNS5_IJSC_NSA_ILi1024EEENSA_ILi32EEEEEElEEElEEEEEEEESK_NS5_IJlSC_lEEENS4_8TiledMMAINS4_8MMA_AtomIJNS4_4SM904GMMA6SPARSE26GMMA_64x64x32_F32F16F16_SSILNS1E_5MajorE0ELS1H_0ELNS1E_7ScaleInE1ELS1I_1ELNS1E_9SparseSelE0EEEEEENSL_ISD_NS5_IJSC_NSA_ILi0EEES1M_EEEEENS5_IJNS4_10UnderscoreES1P_S1P_EEEEENS4_13SM90_TMA_LOADENS4_14ComposedLayoutINS4_7SwizzleILi3ELi4ELi3EEENS4_25smem_sparse_ptr_flag_bitsILi2ELi16EEENSL_INS5_IJNS5_IJSC_SR_EEENS5_IJSB_SH_EEEEEENS5_IJNS5_IJS1M_SI_EEESO_EEEEEEEvNS4_8identityENS4_23SM90_TMA_LOAD_MULTICASTENS1T_IS1V_NS4_18smem_ptr_flag_bitsILi16EEENSL_INS5_IJSR_SH_EEENS5_IJSH_SC_EEEEEEEvS25_EENS_8epilogue10collective6detail29Sm90TmaWarpSpecializedAdapterINS2F_15DefaultEpilogueIfNS5_IJSC_llEEES2J_NS2E_6thread17LinearCombinationIfLi1EffLNS2K_9ScaleType4KindE0ELNS_15FloatRoundStyleE2EfEENS1_15EpilogueDefaultEEEEEvvEEEEvNT_6ParamsE,@"STO_CUDA_ENTRY STV_DEFAULT"
_ZN7cutlass13device_kernelINS_4gemm6kernel13GemmUniversalIN4cute5tupleIJiiiiEEENS1_10collective13CollectiveMmaINS1_40MainloopSm90TmaGmmaWarpSpecializedSparseILi4ENS5_IJNS4_1CILi2EEENSA_ILi1EEESC_EEENS1_35KernelTmaWarpSpecializedCooperativeEEENS5_IJNSA_ILi256EEENSA_ILi64EEENSA_ILi128EEEEEENS_6half_tENS5_IJNS4_6LayoutINS5_IJiNS5_IJSB_iEEEiEEENS5_IJlNS5_IJSC_SB_EEElEEEEENSL_INS5_IJNS5_IJNS5_IJNSA_ILi8EEESB_NSA_ILi4EEEEEEiEEENS5_IJNS5_IJNSA_ILi16EEESB_SS_EEEiEEEiEEENS5_IJNS5_IJNS5_IJSI_SV_NSA_ILi2048EEEEEENSA_ILi8192EEEEEENS5_IJNS5_IJSC_NSA_ILi1024EEENSA_ILi32EEEEEElEEElEEEEEEEESK_NS5_IJlSC_lEEENS4_8TiledMMAINS4_8MMA_AtomIJNS4_4SM904GMMA6SPARSE26GMMA_64x64x32_F32F16F16_SSILNS1E_5MajorE0ELS1H_0ELNS1E_7ScaleInE1ELS1I_1ELNS1E_9SparseSelE0EEEEEENSL_ISD_NS5_IJSC_NSA_ILi0EEES1M_EEEEENS5_IJNS4_10UnderscoreES1P_S1P_EEEEENS4_13SM90_TMA_LOADENS4_14ComposedLayoutINS4_7SwizzleILi3ELi4ELi3EEENS4_25smem_sparse_ptr_flag_bitsILi2ELi16EEENSL_INS5_IJNS5_IJSC_SR_EEENS5_IJSB_SH_EEEEEENS5_IJNS5_IJS1M_SI_EEESO_EEEEEEEvNS4_8identityENS4_23SM90_TMA_LOAD_MULTICASTENS1T_IS1V_NS4_18smem_ptr_flag_bitsILi16EEENSL_INS5_IJSR_SH_EEENS5_IJSH_SC_EEEEEEEvS25_EENS_8epilogue10collective6detail29Sm90TmaWarpSpecializedAdapterINS2F_15DefaultEpilogueIfNS5_IJSC_llEEES2J_NS2E_6thread17LinearCombinationIfLi1EffLNS2K_9ScaleType4KindE0ELNS_15FloatRoundStyleE2EfEENS1_15EpilogueDefaultEEEEEvvEEEEvNT_6ParamsE:
[----:B------:R-:W-:Y:S01]  /*0000*/  LDC R1, c[0x0][0x28] ;  /* 0x00000a00ff017b82 */ /* 0x000fe20000000800 */
[----:B------:R-:W0:Y:S01]  /*0010*/  S2R R4, SR_TID.X ;  /* 0x0000000000047919 */ /* 0x000e220000002100 */
[----:B------:R-:W-:Y:S01]  /*0020*/  ELECT P0, URZ, PT ;  /* 0x00000000003f782f */ /* 0x000fe20003800000 */
[----:B------:R-:W-:Y:S01]  /*0030*/  BSSY B0, `(.L_x_0) ;  /* 0x0000012000007945 */ /* 0x000fe20003800000 */
[--C-:B0-----:R-:W-:Y:S02]  /*0040*/  SHF.R.U32.HI R0, RZ, 0x5, R4.reuse ;  /* 0x00000005ff007819 */ /* 0x101fe40000011604 */
[----:B------:R-:W-:-:S03]  /*0050*/  SHF.R.U32.HI R10, RZ, 0x7, R4 ;  /* 0x00000007ff0a7819 */ /* 0x000fc60000011604 */
[----:B------:R-:W0:Y:S04]  /*0060*/  SHFL.IDX PT, R6, R0, RZ, 0x1f ;  /* 0x00001fff00067589 */ /* 0x000e2800000e0000 */
[----:B------:R1:W2:Y:S01]  /*0070*/  SHFL.IDX PT, R2, R10, RZ, 0x1f ;  /* 0x00001fff0a027589 */ /* 0x0002a200000e0000 */
[----:B0-----:R-:W-:-:S13]  /*0080*/  ISETP.NE.OR P0, PT, R6, RZ, !P0 ;  /* 0x000000ff0600720c */ /* 0x001fda0004705670 */
[----:B-12---:R-:W-:Y:S05]  /*0090*/  @P0 BRA `(.L_x_1) ;  /* 0x00000000002c0947 */ /* 0x006fea0003800000 */
[----:B------:R-:W-:Y:S02]  /*00a0*/  ULDC.64 UR4, c[0x0][0x198] ;  /* 0x0000660000047ab9 */ /* 0x000fe40000000a00 */
[----:B------:R-:W-:Y:S02]  /*00b0*/  UIADD3 UR6, UP0, UR4, 0xf0, URZ ;  /* 0x000000f004067890 */ /* 0x000fe4000ff1e03f */
[----:B------:R-:W-:Y:S02]  /*00c0*/  UIADD3 UR8, UP1, UR4, 0x1f0, URZ ;  /* 0x000001f004087890 */ /* 0x000fe4000ff3e03f */
[----:B------:R-:W-:Y:S02]  /*00d0*/  UIADD3 UR4, UP2, UR4, 0x2f0, URZ ;  /* 0x000002f004047890 */ /* 0x000fe4000ff5e03f */
[----:B------:R-:W-:Y:S02]  /*00e0*/  UIADD3.X UR7, URZ, UR5, URZ, UP0, !UPT ;  /* 0x000000053f077290 */ /* 0x000fe400087fe43f */
[----:B------:R-:W-:-:S02]  /*00f0*/  UIADD3.X UR9, URZ, UR5, URZ, UP1, !UPT ;  /* 0x000000053f097290 */ /* 0x000fc40008ffe43f */
[----:B------:R-:W-:-:S05]  /*0100*/  UIADD3.X UR5, URZ, UR5, URZ, UP2, !UPT ;  /* 0x000000053f057290 */ /* 0x000fca00097fe43f */
[----:B------:R0:W-:Y:S02]  /*0110*/  UTMACCTL.PF [UR6] ;  /* 0x00000000060079b9 */ /* 0x0001e40008040000 */
[----:B------:R0:W-:Y:S02]  /*0120*/  UTMACCTL.PF [UR8] ;  /* 0x00000000080079b9 */ /* 0x0001e40008040000 */
[----:B------:R0:W-:Y:S02]  /*0130*/  UTMACCTL.PF [UR4] ;  /* 0x00000000040079b9 */ /* 0x0001e40008040000 */
[----:B0-----:R-:W-:Y:S01]  /*0140*/  NOP ;  /* 0x0000000000007918 */ /* 0x001fe20000000000 */
.L_x_1:
[----:B------:R-:W-:Y:S05]  /*0150*/  BSYNC B0 ;  /* 0x0000000000007941 */ /* 0x000fea0003800000 */
.L_x_0:
[----:B------:R-:W0:Y:S02]  /*0160*/  SHFL.IDX PT, R3, R0, RZ, 0x1f ;  /* 0x00001fff00037589 */ /* 0x000e2400000e0000 */
[----:B0-----:R-:W-:-:S13]  /*0170*/  ISETP.NE.AND P0, PT, R3, RZ, PT ;  /* 0x000000ff0300720c */ /* 0x001fda0003f05270 */
[----:B------:R-:W-:Y:S05]  /*0180*/  @P0 BRA `(.L_x_2) ;  /* 0x0000000000580947 */ /* 0x000fea0003800000 */
[----:B------:R-:W0:Y:S01]  /*0190*/  S2UR UR8, SR_CgaCtaId ;  /* 0x00000000000879c3 */ /* 0x000e220000008800 */
[----:B------:R-:W-:Y:S01]  /*01a0*/  UMOV UR4, 0x400 ;  /* 0x0000040000047882 */ /* 0x000fe20000000000 */
[----:B------:R-:W-:Y:S01]  /*01b0*/  UMOV UR5, 0x1 ;  /* 0x0000000100057882 */ /* 0x000fe20000000000 */
[----:B------:R-:W-:Y:S01]  /*01c0*/  UMOV UR6, 0x4 ;  /* 0x0000000400067882 */ /* 0x000fe20000000000 */
[----:B------:R-:W-:Y:S01]  /*01d0*/  ELECT P0, URZ, PT ;  /* 0x00000000003f782f */ /* 0x000fe20003800000 */
[----:B------:R-:W-:-:S04]  /*01e0*/  UIADD3 UR6, -UR6, 0x100000, URZ ;  /* 0x0010000006067890 */ /* 0x000fc8000fffe13f */
[----:B------:R-:W-:Y:S02]  /*01f0*/  USHF.L.U32 UR7, UR6, 0xb, URZ ;  /* 0x0000000b06077899 */ /* 0x000fe4000800063f */
[----:B------:R-:W-:Y:S02]  /*0200*/  USHF.L.U32 UR6, UR6, 0x1, URZ ;  /* 0x0000000106067899 */ /* 0x000fe4000800063f */
[----:B0-----:R-:W-:Y:S02]  /*0210*/  ULEA UR8, UR8, UR4, 0x18 ;  /* 0x0000000408087291 */ /* 0x001fe4000f8ec03f */
[----:B------:R-:W-:-:S04]  /*0220*/  UIADD3 UR4, -UR5, 0x100000, URZ ;  /* 0x0010000005047890 */ /* 0x000fc8000fffe13f */
[----:B------:R-:W-:Y:S02]  /*0230*/  USHF.L.U32 UR5, UR4, 0xb, URZ ;  /* 0x0000000b04057899 */ /* 0x000fe4000800063f */
[----:B------:R-:W-:Y:S01]  /*0240*/  USHF.L.U32 UR4, UR4, 0x1, URZ ;  /* 0x0000000104047899 */ /* 0x000fe2000800063f */
[----:B------:R-:W0:Y:S11]  /*0250*/  FENCE.VIEW.ASYNC.S ;  /* 0x00000000000073c6 */ /* 0x000e360000000000 */
[----:B0-----:R0:W1:Y:S01]  /*0260*/  SYNCS.EXCH.64 URZ, [UR8], UR4 ;  /* 0x00000004083f75b2 */ /* 0x0010620008000100 */
[----:B------:R0:W2:Y:S01]  /*0270*/  SYNCS.EXCH.64 URZ, [UR8+0x20], UR6 ;  /* 0x00002006083f75b2 */ /* 0x0000a20008000100 */
[----:B------:R0:W3:Y:S01]  /*0280*/  SYNCS.EXCH.64 URZ, [UR8+0x8], UR4 ;  /* 0x00000804083f75b2 */ /* 0x0000e20008000100 */
[----:B------:R0:W4:Y:S01]  /*0290*/  SYNCS.EXCH.64 URZ, [UR8+0x28], UR6 ;  /* 0x00002806083f75b2 */ /* 0x0001220008000100 */
[----:B------:R0:W0:Y:S01]  /*02a0*/  SYNCS.EXCH.64 URZ, [UR8+0x10], UR4 ;  /* 0x00001004083f75b2 */ /* 0x0000220008000100 */
[----:B------:R0:W0:Y:S01]  /*02b0*/  SYNCS.EXCH.64 URZ, [UR8+0x30], UR6 ;  /* 0x00003006083f75b2 */ /* 0x0000220008000100 */
[----:B------:R0:W0:Y:S01]  /*02c0*/  SYNCS.EXCH.64 URZ, [UR8+0x18], UR4 ;  /* 0x00001804083f75b2 */ /* 0x0000220008000100 */
[----:B------:R0:W0:Y:S01]  /*02d0*/  SYNCS.EXCH.64 URZ, [UR8+0x38], UR6 ;  /* 0x00003806083f75b2 */ /* 0x0000220008000100 */
[----:B------:R-:W-:Y:S01]  /*02e0*/  NOP ;  /* 0x0000000000007918 */ /* 0x000fe20000000000 */
.L_x_2:
[----:B0-----:R-:W0:Y:S01]  /*02f0*/  S2UR UR8, SR_CTAID.X ;  /* 0x00000000000879c3 */ /* 0x001e220000002500 */
[----:B------:R-:W-:Y:S01]  /*0300*/  SHF.R.S32.HI R5, RZ, 0x1f, R4 ;  /* 0x0000001fff057819 */ /* 0x000fe20000011404 */
[----:B------:R-:W5:Y:S01]  /*0310*/  SHFL.IDX PT, R0, R0, RZ, 0x1f ;  /* 0x00001fff00007589 */ /* 0x000f6200000e0000 */
[----:B------:R-:W-:Y:S01]  /*0320*/  ELECT P0, URZ, PT ;  /* 0x00000000003f782f */ /* 0x000fe20003800000 */
[----:B------:R-:W-:Y:S01]  /*0330*/  VIADD R14, R2, 0xffffffff ;  /* 0xffffffff020e7836 */ /* 0x000fe20000000000 */
[----:B------:R-:W-:Y:S01]  /*0340*/  LEA.HI R5, R5, R4, RZ, 0x7 ;  /* 0x0000000405057211 */ /* 0x000fe200078f38ff */
[----:B------:R-:W1:Y:S01]  /*0350*/  S2R R12, SR_CTAID.Y ;  /* 0x00000000000c7919 */ /* 0x000e620000002600 */
[----:B------:R-:W-:Y:S01]  /*0360*/  ULDC UR4, c[0x0][0x150] ;  /* 0x0000540000047ab9 */ /* 0x000fe20000000800 */
[----:B------:R-:W2:Y:S01]  /*0370*/  LDC R11, c[0x0][0x144] ;  /* 0x00005100ff0b7b82 */ /* 0x000ea20000000800 */
[----:B------:R-:W-:Y:S01]  /*0380*/  LOP3.LUT R5, R5, 0xffffff80, RZ, 0xc0, !PT ;  /* 0xffffff8005057812 */ /* 0x000fe200078ec0ff */
[----:B------:R-:W-:Y:S01]  /*0390*/  NOP ;  /* 0x0000000000007918 */ /* 0x000fe20000000000 */
[----:B------:R-:W-:Y:S01]  /*03a0*/  NOP ;  /* 0x0000000000007918 */ /* 0x000fe20000000000 */
[----:B------:R-:W-:-:S02]  /*03b0*/  ISETP.GE.U32.AND P5, PT, R14, 0x2, PT ;  /* 0x000000020e00780c */ /* 0x000fc40003fa6070 */
[----:B------:R-:W-:Y:S01]  /*03c0*/  IMAD.IADD R5, R4, 0x1, -R5 ;  /* 0x0000000104057824 */ /* 0x000fe200078e0a05 */
[----:B------:R-:W-:Y:S01]  /*03d0*/  ISETP.NE.AND P2, PT, R2, RZ, PT ;  /* 0x000000ff0200720c */ /* 0x000fe20003f45270 */
[----:B------:R-:W3:Y:S03]  /*03e0*/  LDC R15, c[0x0][0x148] ;  /* 0x00005200ff0f7b82 */ /* 0x000ee60000000800 */
[----:B------:R-:W-:Y:S02]  /*03f0*/  SHF.R.S32.HI R8, RZ, 0x1f, R5 ;  /* 0x0000001fff087819 */ /* 0x000fe40000011405 */
[----:B------:R-:W-:Y:S02]  /*0400*/  LOP3.LUT P6, RZ, R5, 0x7, RZ, 0xc0, !PT ;  /* 0x0000000705ff7812 */ /* 0x000fe400078cc0ff */
[----:B------:R-:W-:Y:S02]  /*0410*/  LEA.HI R8, R8, R5, RZ, 0x3 ;  /* 0x0000000508087211 */ /* 0x000fe400078f18ff */
[----:B0-----:R-:W-:-:S02]  /*0420*/  I2FP.F32.U32 R7, UR8 ;  /* 0x0000000800077c45 */ /* 0x001fc40008201000 */
[----:B-----5:R-:W-:Y:S02]  /*0430*/  ISETP.NE.OR P0, PT, R0, RZ, !P0 ;  /* 0x000000ff0000720c */ /* 0x020fe40004705670 */
[--C-:B------:R-:W-:Y:S01]  /*0440*/  SHF.R.S32.HI R0, RZ, 0x3, R8.reuse ;  /* 0x00000003ff007819 */ /* 0x100fe20000011408 */
[----:B------:R-:W-:Y:S01]  /*0450*/  FMUL R9, R7, UR4 ;  /* 0x0000000407097c20 */ /* 0x000fe20008400000 */
[----:B------:R-:W-:Y:S01]  /*0460*/  SHF.R.S32.HI R7, RZ, 0x1f, R8 ;  /* 0x0000001fff077819 */ /* 0x000fe20000011408 */
[----:B------:R-:W-:Y:S01]  /*0470*/  ULDC UR4, c[0x0][0x154] ;  /* 0x0000550000047ab9 */ /* 0x000fe20000000800 */
[----:B------:R-:W-:Y:S02]  /*0480*/  SHF.R.S32.HI R8, RZ, 0x1f, R3 ;  /* 0x0000001fff087819 */ /* 0x000fe40000011403 */
[----:B------:R-:W-:Y:S01]  /*0490*/  LEA.HI R7, R7, R0, RZ, 0x2 ;  /* 0x0000000007077211 */ /* 0x000fe200078f10ff */
[----:B------:R-:W0:Y:S01]  /*04a0*/  F2I.U32.TRUNC.NTZ R9, R9 ;  /* 0x0000000900097305 */ /* 0x000e22000020f000 */
[----:B------:R-:W-:-:S02]  /*04b0*/  LEA.HI R8, R8, R3, RZ, 0x2 ;  /* 0x0000000308087211 */ /* 0x000fc400078f10ff */
[----:B------:R-:W-:Y:S01]  /*04c0*/  LOP3.LUT R7, R7, 0xfffffffc, RZ, 0xc0, !PT ;  /* 0xfffffffc07077812 */ /* 0x000fe200078ec0ff */
[----:B------:R-:W-:Y:S01]  /*04d0*/  VOTEU.ALL UP0, P0 ;  /* 0x00000000003f7886 */ /* 0x000fe20000000000 */
[----:B------:R-:W-:Y:S01]  /*04e0*/  LOP3.LUT R8, R8, 0x3ffffffc, RZ, 0xc0, !PT ;  /* 0x3ffffffc08087812 */ /* 0x000fe200078ec0ff */
[----:B------:R-:W-:Y:S02]  /*04f0*/  VOTEU.ALL UP1, P0 ;  /* 0x00000000003f7886 */ /* 0x000fe40000020000 */
[----:B------:R-:W-:Y:S01]  /*0500*/  IMAD.IADD R7, R0, 0x1, -R7 ;  /* 0x0000000100077824 */ /* 0x000fe200078e0a07 */
[----:B------:R-:W5:Y:S01]  /*0510*/  @!UP0 S2UR UR7, SR_CgaCtaId ;  /* 0x00000000000789c3 */ /* 0x000f620000008800 */
[----:B------:R-:W-:Y:S01]  /*0520*/  IMAD.IADD R8, R3, 0x1, -R8 ;  /* 0x0000000103087824 */ /* 0x000fe200078e0a08 */
[----:B------:R-:W-:Y:S01]  /*0530*/  SHF.R.S32.HI R3, RZ, 0x1f, R6 ;  /* 0x0000001fff037819 */ /* 0x000fe20000011406 */
[----:B------:R-:W-:Y:S02]  /*0540*/  @!UP0 UMOV UR6, 0x400 ;  /* 0x0000040000068882 */ /* 0x000fe40000000000 */
[----:B------:R-:W-:Y:S01]  /*0550*/  IMAD R7, R8, 0x4, R7 ;  /* 0x0000000408077824 */ /* 0x000fe200078e0207 */
[----:B-1----:R-:W-:Y:S01]  /*0560*/  I2FP.F32.U32 R8, R12 ;  /* 0x0000000c00087245 */ /* 0x002fe20000201000 */
[----:B0-----:R-:W-:Y:S01]  /*0570*/  IMAD.MOV R0, RZ, RZ, -R9 ;  /* 0x000000ffff007224 */ /* 0x001fe200078e0a09 */
[----:B------:R-:W-:Y:S01]  /*0580*/  LEA.HI R3, R3, R6, RZ, 0x2 ;  /* 0x0000000603037211 */ /* 0x000fe200078f10ff */
[----:B------:R-:W0:Y:S02]  /*0590*/  LDC R9, c[0x0][0x140] ;  /* 0x00005000ff097b82 */ /* 0x000e240000000800 */
[----:B--2---:R-:W-:Y:S01]  /*05a0*/  IMAD R11, R11, R0, UR8 ;  /* 0x000000080b0b7e24 */ /* 0x004fe2000f8e0200 */
[----:B------:R-:W-:Y:S01]  /*05b0*/  LEA.HI R0, R7, R7, RZ, 0x1 ;  /* 0x0000000707007211 */ /* 0x000fe200078f08ff */
[----:B------:R-:W-:Y:S01]  /*05c0*/  FMUL R8, R8, UR4 ;  /* 0x0000000408087c20 */ /* 0x000fe20008400000 */
[----:B------:R-:W-:Y:S01]  /*05d0*/  LOP3.LUT R3, R3, 0xfffffffc, RZ, 0xc0, !PT ;  /* 0xfffffffc03037812 */ /* 0x000fe200078ec0ff */
[----:B------:R-:W-:Y:S01]  /*05e0*/  UMOV UR4, 0x20 ;  /* 0x0000002000047882 */ /* 0x000fe20000000000 */
[----:B------:R-:W-:Y:S01]  /*05f0*/  LOP3.LUT R0, R0, 0xfffffffe, RZ, 0xc0, !PT ;  /* 0xfffffffe00007812 */ /* 0x000fe200078ec0ff */
[----:B------:R-:W-:-:S04]  /*0600*/  @!UP0 UIADD3 UR4, -UR4, 0x100000, URZ ;  /* 0x0010000004048890 */ /* 0x000fc8000fffe13f */
[----:B------:R-:W-:Y:S02]  /*0610*/  @!UP0 USHF.L.U32 UR5, UR4, 0xb, URZ ;  /* 0x0000000b04058899 */ /* 0x000fe4000800063f */
[----:B------:R-:W-:Y:S01]  /*0620*/  @!UP0 USHF.L.U32 UR4, UR4, 0x1, URZ ;  /* 0x0000000104048899 */ /* 0x000fe2000800063f */
[----:B------:R-:W1:Y:S01]  /*0630*/  F2I.U32.TRUNC.NTZ R8, R8 ;  /* 0x0000000800087305 */ /* 0x000e62000020f000 */
[----:B------:R-:W-:Y:S02]  /*0640*/  IMAD.IADD R6, R6, 0x1, -R3 ;  /* 0x0000000106067824 */ /* 0x000fe400078e0a03 */
[C---:B------:R-:W-:Y:S01]  /*0650*/  IMAD.IADD R0, R7.reuse, 0x1, -R0 ;  /* 0x0000000107007824 */ /* 0x040fe200078e0a00 */
[----:B-----5:R-:W-:Y:S02]  /*0660*/  @!UP0 ULEA UR6, UR7, UR6, 0x18 ;  /* 0x0000000607068291 */ /* 0x020fe4000f8ec03f */
[----:B------:R-:W-:Y:S01]  /*0670*/  ISETP.NE.AND P4, PT, R6, 0x3, PT ;  /* 0x000000030600780c */ /* 0x000fe20003f85270 */
[----:B------:R-:W-:Y:S01]  /*0680*/  VOTEU.ALL UP0, P0 ;  /* 0x00000000003f7886 */ /* 0x000fe20000000000 */
[----:B------:R-:W-:Y:S01]  /*0690*/  ISETP.NE.AND P3, PT, R0, R11, PT ;  /* 0x0000000b0000720c */ /* 0x000fe20003f65270 */
[----:B------:R-:W-:Y:S01]  /*06a0*/  IMAD.SHL.U32 R0, R7, 0x4, RZ ;  /* 0x0000000407007824 */ /* 0x000fe200078e00ff */
[----:B------:R-:W-:-:S02]  /*06b0*/  ISETP.EQ.OR P0, PT, R6, RZ, !P4 ;  /* 0x000000ff0600720c */ /* 0x000fc40006702670 */
[----:B0-----:R-:W-:Y:S01]  /*06c0*/  ISETP.EQ.U32.AND P1, PT, R9, 0x1, PT ;  /* 0x000000010900780c */ /* 0x001fe20003f22070 */
[----:B-1----:R-:W-:Y:S01]  /*06d0*/  IMAD.MOV R22, RZ, RZ, -R8 ;  /* 0x000000ffff167224 */ /* 0x002fe200078e0a08 */
[----:B------:R-:W-:Y:S01]  /*06e0*/  LOP3.LUT R9, R7, 0xc, R0, 0x78, !PT ;  /* 0x0000000c07097812 */ /* 0x000fe200078e7800 */
[----:B------:R-:W0:Y:S02]  /*06f0*/  FENCE.VIEW.ASYNC.S ;  /* 0x00000000000073c6 */ /* 0x000e240000000000 */
[----:B0-----:R0:W1:Y:S01]  /*0700*/  @!UP0 SYNCS.EXCH.64 URZ, [UR6+0x50], UR4 ;  /* 0x00005004063f85b2 */ /* 0x0010620008000100 */
[----:B------:R-:W-:Y:S01]  /*0710*/  ISETP.EQ.AND P0, PT, R2, RZ, P0 ;  /* 0x000000ff0200720c */ /* 0x000fe20000702270 */
[----:B---3--:R-:W-:Y:S02]  /*0720*/  IMAD R3, R15, R22, R12 ;  /* 0x000000160f037224 */ /* 0x008fe400078e020c */
[----:B------:R-:W-:Y:S01]  /*0730*/  @P3 LEA.HI R0, R9, R9, RZ, 0x1 ;  /* 0x0000000909003211 */ /* 0x000fe200078f08ff */
[----:B------:R-:W-:Y:S01]  /*0740*/  IMAD.MOV.U32 R8, RZ, RZ, 0x1 ;  /* 0x00000001ff087424 */ /* 0x000fe200078e00ff */
[----:B------:R-:W-:-:S02]  /*0750*/  SEL R5, RZ, 0x1, !P0 ;  /* 0x00000001ff057807 */ /* 0x000fc40004000000 */
[----:B------:R-:W-:Y:S02]  /*0760*/  @P3 SHF.R.S32.HI R0, RZ, 0x1, R0 ;  /* 0x00000001ff003819 */ /* 0x000fe40000011400 */
[----:B------:R-:W-:Y:S02]  /*0770*/  ISETP.LT.U32.AND P0, PT, R9, 0x2, !P6 ;  /* 0x000000020900780c */ /* 0x000fe40007701070 */
[----:B------:R-:W-:Y:S02]  /*0780*/  @P3 ISETP.NE.AND P4, PT, R0, R3, PT ;  /* 0x000000030000320c */ /* 0x000fe40003f85270 */
[----:B------:R-:W-:Y:S01]  /*0790*/  SEL R5, R5, 0x2, P5 ;  /* 0x0000000205057807 */ /* 0x000fe20002800000 */
[----:B------:R0:W2:Y:S01]  /*07a0*/  @!UP1 SYNCS.EXCH.64 URZ, [UR6+0x58], UR4 ;  /* 0x00005804063f95b2 */ /* 0x0000a20008000100 */
[----:B------:R-:W-:Y:S01]  /*07b0*/  SEL R7, RZ, 0x1, !P0 ;  /* 0x00000001ff077807 */ /* 0x000fe20004000000 */
[----:B------:R-:W-:Y:S01]  /*07c0*/  NOP ;  /* 0x0000000000007918 */ /* 0x000fe20000000000 */
[----:B------:R-:W-:Y:S01]  /*07d0*/  @P3 SEL R8, RZ, 0x1, P4 ;  /* 0x00000001ff083807 */ /* 0x000fe20002000000 */
[----:B------:R-:W-:Y:S06]  /*07e0*/  @!P1 BRA `(.L_x_3) ;  /* 0x0000000000089947 */ /* 0x000fec0003800000 */
[----:B-12-4-:R-:W-:Y:S01]  /*07f0*/  UCGABAR_ARV ;  /* 0x00000000000079c7 */ /* 0x016fe20008000000 */
[----:B------:R-:W-:Y:S05]  /*0800*/  BRA `(.L_x_4) ;  /* 0x0000000000047947 */ /* 0x000fea0003800000 */
.L_x_3:
[----:B-12-4-:R-:W-:Y:S01]  /*0810*/  NOP ;  /* 0x0000000000007918 */ /* 0x016fe20000000000 */
.L_x_4:
[----:B------:R-:W1:Y:S01]  /*0820*/  LDC R0, c[0x0][0x75c] ;  /* 0x0001d700ff007b82 */ /* 0x000e620000000800 */
[----:B------:R-:W-:Y:S01]  /*0830*/  IMAD.U32 R2, RZ, RZ, UR8 ;  /* 0x00000008ff027e24 */ /* 0x000fe2000f8e00ff */
[----:B------:R-:W-:Y:S01]  /*0840*/  LOP3.LUT R132, R132, 0xfffff7ff, RZ, 0xc0, !PT ;  /* 0xfffff7ff84847812 */ /* 0x000fe200078ec0ff */
[----:B------:R-:W-:Y:S01]  /*0850*/  IMAD.MOV.U32 R3, RZ, RZ, RZ ;  /* 0x000000ffff037224 */ /* 0x000fe200078e00ff */
[----:B-1----:R-:W-:-:S13]  /*0860*/  ISETP.NE.AND P3, PT, R0, 0x1, PT ;  /* 0x000000010000780c */ /* 0x002fda0003f65270 */
[----:B------:R-:W1:Y:S01]  /*0870*/  @P3 LDC R19, c[0x0][0x10] ;  /* 0x00000400ff133b82 */ /* 0x000e620000000800 */
[----:B------:R-:W-:Y:S01]  /*0880*/  @P3 IMAD.MOV.U32 R13, RZ, RZ, RZ ;  /* 0x000000ffff0d3224 */ /* 0x000fe200078e00ff */
[----:B------:R-:W-:Y:S01]  /*0890*/  @P3 LOP3.LUT R132, R132, 0x800, RZ, 0xfc, !PT ;  /* 0x0000080084843812 */ /* 0x000fe200078efcff */
[----:B------:R-:W-:-:S05]  /*08a0*/  @P3 IMAD.MOV.U32 R21, RZ, RZ, RZ ;  /* 0x000000ffff153224 */ /* 0x000fca00078e00ff */
[----:B------:R-:W2:Y:S01]  /*08b0*/  @!P3 LDC R17, c[0x0][0xc] ;  /* 0x00000300ff11bb82 */ /* 0x000ea20000000800 */
[----:B-1----:R-:W-:-:S04]  /*08c0*/  @P3 IMAD.WIDE.U32 R18, R19, UR8, R12 ;  /* 0x0000000813123c25 */ /* 0x002fc8000f8e000c */
[----:B--2---:R-:W-:-:S04]  /*08d0*/  @!P3 IMAD.WIDE.U32 R16, R12, R17, R2 ;  /* 0x000000110c10b225 */ /* 0x004fc800078e0002 */
[----:B------:R-:W-:Y:S02]  /*08e0*/  @P3 IMAD.MOV.U32 R2, RZ, RZ, R18 ;  /* 0x000000ffff023224 */ /* 0x000fe400078e0012 */
[----:B------:R-:W-:Y:S02]  /*08f0*/  @P3 IMAD.IADD R3, R19, 0x1, R21 ;  /* 0x0000000113033824 */ /* 0x000fe400078e0215 */
[----:B------:R-:W-:Y:S02]  /*0900*/  @!P3 IMAD.MOV.U32 R2, RZ, RZ, R16 ;  /* 0x000000ffff02b224 */ /* 0x000fe400078e0010 */
[----:B------:R-:W-:Y:S01]  /*0910*/  @!P3 IMAD.MOV.U32 R3, RZ, RZ, R17 ;  /* 0x000000ffff03b224 */ /* 0x000fe200078e0011 */
[----:B------:R-:W-:Y:S06]  /*0920*/  @!P1 BRA `(.L_x_5) ;  /* 0x00000000000c9947 */ /* 0x000fec0003800000 */
[----:B------:R-:W-:Y:S01]  /*0930*/  UCGABAR_WAIT ;  /* 0x0000000000007dc7 */ /* 0x000fe20008000000 */
[----:B------:R-:W-:Y:S01]  /*0940*/  CCTL.IVALL ;  /* 0x00000000ff00798f */ /* 0x000fe20002000000 */
[----:B------:R-:W-:Y:S05]  /*0950*/  BRA `(.L_x_6) ;  /* 0x0000000000047947 */ /* 0x000fea0003800000 */
.L_x_5:
[----:B------:R-:W-:Y:S06]  /*0960*/  BAR.SYNC.DEFER_BLOCKING 0x0 ;  /* 0x0000000000007b1d */ /* 0x000fec0000010000 */
.L_x_6:
[----:B------:R-:W-:Y:S05]  /*0970*/  @!P2 BRA `(.L_x_7) ;  /* 0x00000064000ca947 */ /* 0x000fea0003800000 */
[----:B------:R-:W-:-:S13]  /*0980*/  ISETP.GT.U32.AND P0, PT, R14, 0x1, PT ;  /* 0x000000010e00780c */ /* 0x000fda0003f04070 */
[----:B0-----:R-:W-:Y:S05]  /*0990*/  @P0 EXIT ;  /* 0x000000000000094d */ /* 0x001fea0003800000 */
[----:B------:R-:W-:Y:S01]  /*09a0*/  ULDC.64 UR4, c[0x0][0x750] ;  /* 0x0001d40000047ab9 */ /* 0x000fe20000000a00 */
[----:B------:R-:W-:Y:S01]  /*09b0*/  PRMT R16, RZ, 0x7610, R16 ;  /* 0x00007610ff107816 */ /* 0x000fe20000000010 */
[----:B------:R-:W-:Y:S01]  /*09c0*/  IMAD.MOV.U32 R17, RZ, RZ, -0x1 ;  /* 0xffffffffff117424 */ /* 0x000fe200078e00ff */
[----:B------:R-:W-:Y:S01]  /*09d0*/  ISETP.GE.U32.AND P0, PT, R2, UR4, PT ;  /* 0x0000000402007c0c */ /* 0x000fe2000bf06070 */
[----:B------:R-:W-:Y:S02]  /*09e0*/  IMAD.MOV.U32 R14, RZ, RZ, -0x1 ;  /* 0xffffffffff0e7424 */ /* 0x000fe400078e00ff */
[----:B------:R-:W-:Y:S01]  /*09f0*/  IMAD.MOV.U32 R6, RZ, RZ, -0x1 ;  /* 0xffffffffff067424 */ /* 0x000fe200078e00ff */
[----:B------:R-:W-:-:S13]  /*0a00*/  ISETP.GE.U32.AND.EX P0, PT, R3, UR5, PT, P0 ;  /* 0x0000000503007c0c */ /* 0x000fda000bf06100 */
[----:B------:R-:W-:Y:S05]  /*0a10*/  @P0 BRA `(.L_x_8) ;  /* 0x0000000400280947 */ /* 0x000fea0003800000 */
[----:B------:R-:W0:Y:S01]  /*0a20*/  LDC.64 R24, c[0x0][0x728] ;  /* 0x0001ca00ff187b82 */ /* 0x000e220000000a00 */
[----:B------:R-:W-:Y:S02]  /*0a30*/  IMAD.MOV.U32 R16, RZ, RZ, R2 ;  /* 0x000000ffff107224 */ /* 0x000fe400078e0002 */
[----:B------:R-:W-:-:S05]  /*0a40*/  IMAD.MOV.U32 R17, RZ, RZ, R3 ;  /* 0x000000ffff117224 */ /* 0x000fca00078e0003 */
[----:B------:R-:W1:Y:S08]  /*0a50*/  LDC R6, c[0x0][0x730] ;  /* 0x0001cc00ff067b82 */ /* 0x000e700000000800 */
[----:B------:R-:W2:Y:S01]  /*0a60*/  LDC.64 R26, c[0x0][0x720] ;  /* 0x0001c800ff1a7b82 */ /* 0x000ea20000000a00 */
[----:B0-----:R-:W-:-:S04]  /*0a70*/  ISETP.NE.U32.AND P0, PT, R24, RZ, PT ;  /* 0x000000ff1800720c */ /* 0x001fc80003f05070 */
[----:B------:R-:W-:-:S13]  /*0a80*/  ISETP.NE.AND.EX P0, PT, R25, RZ, PT, P0 ;  /* 0x000000ff1900720c */ /* 0x000fda0003f05300 */
[----:B-12---:R-:W-:Y:S05]  /*0a90*/  @!P0 BRA `(.L_x_9) ;  /* 0x0000000000288947 */ /* 0x006fea0003800000 */
[----:B------:R-:W0:Y:S02]  /*0aa0*/  LDC R21, c[0x0][0x734] ;  /* 0x0001cd00ff157b82 */ /* 0x000e240000000800 */
[----:B0-----:R-:W-:-:S05]  /*0ab0*/  IADD3 R21, P0, R2, R21, RZ ;  /* 0x0000001502157210 */ /* 0x001fca0007f1e0ff */
[----:B------:R-:W-:-:S04]  /*0ac0*/  IMAD.X R23, RZ, RZ, R3, P0 ;  /* 0x000000ffff177224 */ /* 0x000fc800000e0603 */
[----:B------:R-:W-:-:S04]  /*0ad0*/  IMAD.WIDE.U32 R16, R23, R24, RZ ;  /* 0x0000001817107225 */ /* 0x000fc800078e00ff */
[----:B------:R-:W-:-:S04]  /*0ae0*/  IMAD.WIDE.U32 R18, P0, R21, R25, R16 ;  /* 0x0000001915127225 */ /* 0x000fc80007800010 */
[----:B------:R-:W-:-:S04]  /*0af0*/  IMAD.WIDE.U32 R16, R21, R24, RZ ;  /* 0x0000001815107225 */ /* 0x000fc800078e00ff */
[----:B------:R-:W-:Y:S01]  /*0b00*/  IMAD.X R21, RZ, RZ, RZ, P0 ;  /* 0x000000ffff157224 */ /* 0x000fe200000e06ff */
[----:B------:R-:W-:Y:S01]  /*0b10*/  IADD3 RZ, P0, R17, R18, RZ ;  /* 0x0000001211ff7210 */ /* 0x000fe20007f1e0ff */
[----:B------:R-:W-:-:S04]  /*0b20*/  IMAD.MOV.U32 R20, RZ, RZ, R19 ;  /* 0x000000ffff147224 */ /* 0x000fc800078e0013 */
[----:B------:R-:W-:-:S08]  /*0b30*/  IMAD.WIDE.U32.X R16, R23, R25, R20, P0 ;  /* 0x0000001917107225 */ /* 0x000fd000000e0414 */
.L_x_9:
[----:B------:R-:W0:Y:S01]  /*0b40*/  LDC.64 R24, c[0x0][0x740] ;  /* 0x0001d000ff187b82 */ /* 0x000e220000000a00 */
[--C-:B------:R-:W-:Y:S01]  /*0b50*/  SHF.R.U64 R30, R16, R6, R17.reuse ;  /* 0x00000006101e7219 */ /* 0x100fe20000001211 */
[----:B------:R-:W-:Y:S01]  /*0b60*/  IMAD R32, R15, R22, R12 ;  /* 0x000000160f207224 */ /* 0x000fe200078e020c */
[----:B------:R-:W-:Y:S02]  /*0b70*/  SHF.R.U32.HI R6, RZ, R6, R17 ;  /* 0x00000006ff067219 */ /* 0x000fe40000011611 */
[----:B------:R-:W-:-:S03]  /*0b80*/  IADD3 R13, P0, RZ, -R30, RZ ;  /* 0x8000001eff0d7210 */ /* 0x000fc60007f1e0ff */
[----:B------:R-:W1:Y:S02]  /*0b90*/  LDC R14, c[0x0][0x718] ;  /* 0x0001c600ff0e7b82 */ /* 0x000e640000000800 */
[----:B------:R-:W-:-:S04]  /*0ba0*/  IMAD.X R17, RZ, RZ, ~R6, P0 ;  /* 0x000000ffff117224 */ /* 0x000fc800000e0e06 */
[-C--:B------:R-:W-:Y:S02]  /*0bb0*/  IMAD R6, R17, R26.reuse, RZ ;  /* 0x0000001a11067224 */ /* 0x080fe400078e02ff */
[----:B------:R-:W2:Y:S01]  /*0bc0*/  LDC R19, c[0x0][0x708] ;  /* 0x0001c200ff137b82 */ /* 0x000ea20000000800 */
[----:B------:R-:W-:-:S04]  /*0bd0*/  IMAD.WIDE.U32 R16, R13, R26, R2 ;  /* 0x0000001a0d107225 */ /* 0x000fc800078e0002 */
[----:B------:R-:W-:Y:S02]  /*0be0*/  IMAD R13, R13, R27, R6 ;  /* 0x0000001b0d0d7224 */ /* 0x000fe400078e0206 */
[----:B------:R-:W-:Y:S01]  /*0bf0*/  IMAD.MOV.U32 R27, RZ, RZ, 0x1 ;  /* 0x00000001ff1b7424 */ /* 0x000fe200078e00ff */
[----:B------:R-:W3:Y:S01]  /*0c00*/  LDC R20, c[0x0][0x758] ;  /* 0x0001d600ff147b82 */ /* 0x000ee20000000800 */
[----:B0-----:R-:W-:Y:S01]  /*0c10*/  ISETP.NE.U32.AND P0, PT, R24, RZ, PT ;  /* 0x000000ff1800720c */ /* 0x001fe20003f05070 */
[----:B------:R-:W-:Y:S02]  /*0c20*/  IMAD.IADD R13, R17, 0x1, R13 ;  /* 0x00000001110d7824 */ /* 0x000fe400078e020d */
[----:B------:R-:W-:Y:S01]  /*0c30*/  IMAD.MOV.U32 R17, RZ, RZ, -0x1 ;  /* 0xffffffffff117424 */ /* 0x000fe200078e00ff */
[----:B------:R-:W-:-:S03]  /*0c40*/  ISETP.NE.AND.EX P0, PT, R25, RZ, PT, P0 ;  /* 0x000000ff1900720c */ /* 0x000fc60003f05300 */
[----:B------:R-:W0:Y:S01]  /*0c50*/  LDC R23, c[0x0][0x700] ;  /* 0x0001c000ff177b82 */ /* 0x000e220000000800 */
[-CC-:B-1----:R-:W-:Y:S02]  /*0c60*/  SHF.R.U64 R21, R16, R14.reuse, R13.reuse ;  /* 0x0000000e10157219 */ /* 0x182fe4000000120d */
[----:B------:R-:W-:-:S05]  /*0c70*/  SHF.R.U32.HI R6, RZ, R14, R13 ;  /* 0x0000000eff067219 */ /* 0x000fca000001160d */
[----:B------:R-:W1:Y:S01]  /*0c80*/  LDC R26, c[0x0][0x748] ;  /* 0x0001d200ff1a7b82 */ /* 0x000e620000000800 */
[-CC-:B--2---:R-:W-:Y:S02]  /*0c90*/  SHF.R.U64 R31, R21, R19.reuse, R6.reuse ;  /* 0x00000013151f7219 */ /* 0x184fe40000001206 */
[----:B------:R-:W-:-:S05]  /*0ca0*/  SHF.R.U32.HI R13, RZ, R19, R6 ;  /* 0x00000013ff0d7219 */ /* 0x000fca0000011606 */
[----:B------:R-:W2:Y:S01]  /*0cb0*/  LDC R28, c[0x0][0x738] ;  /* 0x0001ce00ff1c7b82 */ /* 0x000ea20000000800 */
[-CC-:B---3--:R-:W-:Y:S02]  /*0cc0*/  SHF.R.U64 R22, R31, R20.reuse, R13.reuse ;  /* 0x000000141f167219 */ /* 0x188fe4000000120d */
[-C--:B------:R-:W-:Y:S02]  /*0cd0*/  SHF.L.U32 R6, R17, R20.reuse, RZ ;  /* 0x0000001411067219 */ /* 0x080fe400000006ff */
[----:B------:R-:W-:Y:S01]  /*0ce0*/  SHF.R.U32.HI R13, RZ, R20, R13 ;  /* 0x00000014ff0d7219 */ /* 0x000fe2000001160d */
[----:B------:R-:W-:Y:S01]  /*0cf0*/  IMAD.MOV.U32 R12, RZ, RZ, R22 ;  /* 0x000000ffff0c7224 */ /* 0x000fe200078e0016 */
[----:B------:R-:W-:Y:S01]  /*0d00*/  LOP3.LUT R18, RZ, R6, RZ, 0x33, !PT ;  /* 0x00000006ff127212 */ /* 0x000fe200078e33ff */
[----:B------:R-:W3:Y:S01]  /*0d10*/  LDC R29, c[0x0][0x710] ;  /* 0x0001c400ff1d7b82 */ /* 0x000ee20000000800 */
[----:B------:R-:W-:Y:S05]  /*0d20*/  @!P0 BRA `(.L_x_10) ;  /* 0x0000000000288947 */ /* 0x000fea0003800000 */
[----:B------:R-:W4:Y:S02]  /*0d30*/  LDC R17, c[0x0][0x74c] ;  /* 0x0001d300ff117b82 */ /* 0x000f240000000800 */
[----:B----4-:R-:W-:-:S05]  /*0d40*/  IADD3 R17, P0, R22, R17, RZ ;  /* 0x0000001116117210 */ /* 0x010fca0007f1e0ff */
        /* <DEDUP_REMOVED lines=8> */
.L_x_10:
[----:B-1----:R-:W-:Y:S01]  /*0dd0*/  SHF.R.U64 R12, R12, R26, R13 ;  /* 0x0000001a0c0c7219 */ /* 0x002fe2000000120d */
[----:B0-----:R-:W-:Y:S01]  /*0de0*/  VIADD R14, R23, 0xffffffff ;  /* 0xffffffff170e7836 */ /* 0x001fe20000000000 */
[----:B------:R-:W-:Y:S01]  /*0df0*/  SHF.L.U32 R6, R27, R20, RZ ;  /* 0x000000141b067219 */ /* 0x000fe200000006ff */
[----:B------:R-:W-:Y:S01]  /*0e00*/  IMAD.MOV.U32 R16, RZ, RZ, 0x1 ;  /* 0x00000001ff107424 */ /* 0x000fe200078e00ff */
[----:B------:R-:W-:Y:S01]  /*0e10*/  LOP3.LUT R13, R31, R18, RZ, 0xc0, !PT ;  /* 0x000000121f0d7212 */ /* 0x000fe200078ec0ff */
[----:B------:R-:W-:Y:S01]  /*0e20*/  IMAD.MOV R15, RZ, RZ, -R12 ;  /* 0x000000ffff0f7224 */ /* 0x000fe200078e0a0c */
[----:B------:R-:W-:Y:S02]  /*0e30*/  SEL R11, R11, R32, !P3 ;  /* 0x000000200b0b7207 */ /* 0x000fe40005800000 */
[----:B------:R-:W-:Y:S01]  /*0e40*/  LOP3.LUT R14, R21, R14, RZ, 0xc0, !PT ;  /* 0x0000000e150e7212 */ /* 0x000fe200078ec0ff */
[----:B------:R-:W-:Y:S02]  /*0e50*/  IMAD R12, R6, R12, R13 ;  /* 0x0000000c060c7224 */ /* 0x000fe400078e020d */
[----:B--2---:R-:W-:-:S02]  /*0e60*/  IMAD R6, R15, R28, R22 ;  /* 0x0000001c0f067224 */ /* 0x004fc400078e0216 */
[----:B---3--:R-:W-:Y:S02]  /*0e70*/  IMAD R11, R12, R29, R11 ;  /* 0x0000001d0c0b7224 */ /* 0x008fe400078e020b */
[----:B------:R-:W-:-:S05]  /*0e80*/  IMAD R6, R6, R23, R14 ;  /* 0x0000001706067224 */ /* 0x000fca00078e020e */
[----:B------:R-:W-:Y:S02]  /*0e90*/  SEL R14, R6, R11, !P3 ;  /* 0x0000000b060e7207 */ /* 0x000fe40005800000 */
[----:B------:R-:W-:Y:S01]  /*0ea0*/  SEL R17, R11, R6, !P3 ;  /* 0x000000060b117207 */ /* 0x000fe20005800000 */
[----:B------:R-:W-:-:S07]  /*0eb0*/  IMAD.MOV.U32 R6, RZ, RZ, R30 ;  /* 0x000000ffff067224 */ /* 0x000fce00078e001e */
.L_x_8:
[----:B------:R-:W-:-:S08]  /*0ec0*/  NOP ;  /* 0x0000000000007918 */ /* 0x000fd00000000000 */
[----:B------:R-:W0:Y:S02]  /*0ed0*/  USETMAXREG.TRY_ALLOC.CTAPOOL UP0, 0xe8 ;  /* 0x000000e8000079c8 */ /* 0x000e240008000600 */
[----:B0-----:R-:W-:-:S13]  /*0ee0*/  PLOP3.LUT P0, PT, PT, PT, UP0, 0x80, 0x0 ;  /* 0x000000000000781c */ /* 0x001fda0003f0f008 */
[----:B------:R-:W-:Y:S05]  /*0ef0*/  @!P0 BRA `(.L_x_8) ;  /* 0xfffffffc00f08947 */ /* 0x000fea000383ffff */
[----:B------:R-:W-:Y:S01]  /*0f00*/  ULDC.64 UR4, c[0x0][0x698] ;  /* 0x0001a60000047ab9 */ /* 0x000fe20000000a00 */
[----:B------:R-:W-:Y:S01]  /*0f10*/  ULDC.64 UR10, c[0x0][0x208] ;  /* 0x00008200000a7ab9 */ /* 0x000fe20000000a00 */
[----:B------:R-:W-:-:S04]  /*0f20*/  ISETP.NE.U32.AND P0, PT, RZ, UR4, PT ;  /* 0x00000004ff007c0c */ /* 0x000fc8000bf05070 */
[----:B------:R-:W-:-:S13]  /*0f30*/  ISETP.NE.AND.EX P0, PT, RZ, UR5, PT, P0 ;  /* 0x00000005ff007c0c */ /* 0x000fda000bf05300 */
[----:B------:R-:W-:Y:S05]  /*0f40*/  @!P0 BRA `(.L_x_11) ;  /* 0x00000000001c8947 */ /* 0x000fea0003800000 */
[----:B------:R-:W0:Y:S02]  /*0f50*/  LDC.64 R12, c[0x0][0x698] ;  /* 0x0001a600ff0c7b82 */ /* 0x000e240000000a00 */
[----:B0-----:R-:W2:Y:S02]  /*0f60*/  LDG.E.64 R12, desc[UR10][R12.64] ;  /* 0x0000000a0c0c7981 */ /* 0x001ea4000c1e1b00 */
[----:B--2---:R-:W-:-:S04]  /*0f70*/  ISETP.NE.U32.AND P0, PT, R12, RZ, PT ;  /* 0x000000ff0c00720c */ /* 0x004fc80003f05070 */
[----:B------:R-:W-:-:S13]  /*0f80*/  ISETP.NE.AND.EX P0, PT, R13, RZ, PT, P0 ;  /* 0x000000ff0d00720c */ /* 0x000fda0003f05300 */
[----:B------:R-:W-:Y:S05]  /*0f90*/  @!P0 BRA `(.L_x_11) ;  /* 0x0000000000088947 */ /* 0x000fea0003800000 */
[----:B------:R0:W5:Y:S01]  /*0fa0*/  LD.E R105, desc[UR10][R12.64] ;  /* 0x0000000a0c697980 */ /* 0x000162000c101900 */
[----:B------:R-:W-:Y:S05]  /*0fb0*/  BRA `(.L_x_12) ;  /* 0x0000000000207947 */ /* 0x000fea0003800000 */
.L_x_11:
[----:B------:R-:W-:Y:S02]  /*0fc0*/  ULDC.64 UR4, c[0x0][0x688] ;  /* 0x0001a20000047ab9 */ /* 0x000fe40000000a00 */
[----:B------:R-:W-:-:S04]  /*0fd0*/  ISETP.NE.U32.AND P0, PT, RZ, UR4, PT ;  /* 0x00000004ff007c0c */ /* 0x000fc8000bf05070 */
[----:B------:R-:W-:-:S13]  /*0fe0*/  ISETP.NE.AND.EX P0, PT, RZ, UR5, PT, P0 ;  /* 0x00000005ff007c0c */ /* 0x000fda000bf05300 */
[----:B------:R-:W-:Y:S05]  /*0ff0*/  @!P0 BRA `(.L_x_13) ;  /* 0x00000000000c8947 */ /* 0x000fea0003800000 */
[----:B------:R-:W0:Y:S02]  /*1000*/  LDC.64 R12, c[0x0][0x688] ;  /* 0x0001a200ff0c7b82 */ /* 0x000e240000000a00 */
[----:B0-----:R1:W5:Y:S01]  /*1010*/  LDG.E R105, desc[UR10][R12.64] ;  /* 0x0000000a0c697981 */ /* 0x001362000c1e1900 */
[----:B------:R-:W-:Y:S05]  /*1020*/  BRA `(.L_x_12) ;  /* 0x0000000000047947 */ /* 0x000fea0003800000 */
.L_x_13:
[----:B------:R-:W2:Y:S02]  /*1030*/  LDC R105, c[0x0][0x680] ;  /* 0x0001a000ff697b82 */ /* 0x000ea40000000800 */
.L_x_12:
[----:B------:R-:W-:Y:S02]  /*1040*/  ULDC.64 UR4, c[0x0][0x6a0] ;  /* 0x0001a80000047ab9 */ /* 0x000fe40000000a00 */
[----:B------:R-:W-:-:S04]  /*1050*/  ISETP.NE.U32.AND P0, PT, RZ, UR4, PT ;  /* 0x00000004ff007c0c */ /* 0x000fc8000bf05070 */
[----:B------:R-:W-:-:S13]  /*1060*/  ISETP.NE.AND.EX P0, PT, RZ, UR5, PT, P0 ;  /* 0x00000005ff007c0c */ /* 0x000fda000bf05300 */
[----:B------:R-:W-:Y:S05]  /*1070*/  @!P0 BRA `(.L_x_14) ;  /* 0x00000000001c8947 */ /* 0x000fea0003800000 */
[----:B01----:R-:W0:Y:S02]  /*1080*/  LDC.64 R12, c[0x0][0x6a0] ;  /* 0x0001a800ff0c7b82 */ /* 0x003e240000000a00 */
[----:B0-----:R-:W3:Y:S02]  /*1090*/  LDG.E.64 R12, desc[UR10][R12.64] ;  /* 0x0000000a0c0c7981 */ /* 0x001ee4000c1e1b00 */
[----:B---3--:R-:W-:-:S04]  /*10a0*/  ISETP.NE.U32.AND P0, PT, R12, RZ, PT ;  /* 0x000000ff0c00720c */ /* 0x008fc80003f05070 */
[----:B------:R-:W-:-:S13]  /*10b0*/  ISETP.NE.AND.EX P0, PT, R13, RZ, PT, P0 ;  /* 0x000000ff0d00720c */ /* 0x000fda0003f05300 */
[----:B------:R-:W-:Y:S05]  /*10c0*/  @!P0 BRA `(.L_x_14) ;  /* 0x0000000000088947 */ /* 0x000fea0003800000 */
[----:B------:R0:W5:Y:S01]  /*10d0*/  LD.E R104, desc[UR10][R12.64] ;  /* 0x0000000a0c687980 */ /* 0x000162000c101900 */
[----:B------:R-:W-:Y:S05]  /*10e0*/  BRA `(.L_x_15) ;  /* 0x0000000000207947 */ /* 0x000fea0003800000 */
.L_x_14:
[----:B------:R-:W-:Y:S02]  /*10f0*/  ULDC.64 UR4, c[0x0][0x690] ;  /* 0x0001a40000047ab9 */ /* 0x000fe40000000a00 */
[----:B------:R-:W-:-:S04]  /*1100*/  ISETP.NE.U32.AND P0, PT, RZ, UR4, PT ;  /* 0x00000004ff007c0c */ /* 0x000fc8000bf05070 */
[----:B------:R-:W-:-:S13]  /*1110*/  ISETP.NE.AND.EX P0, PT, RZ, UR5, PT, P0 ;  /* 0x00000005ff007c0c */ /* 0x000fda000bf05300 */
[----:B------:R-:W-:Y:S05]  /*1120*/  @!P0 BRA `(.L_x_16) ;  /* 0x00000000000c8947 */ /* 0x000fea0003800000 */
[----:B01----:R-:W0:Y:S02]  /*1130*/  LDC.64 R12, c[0x0][0x690] ;  /* 0x0001a400ff0c7b82 */ /* 0x003e240000000a00 */
[----:B0-----:R1:W5:Y:S01]  /*1140*/  LDG.E R104, desc[UR10][R12.64] ;  /* 0x0000000a0c687981 */ /* 0x001362000c1e1900 */
[----:B------:R-:W-:Y:S05]  /*1150*/  BRA `(.L_x_15) ;  /* 0x0000000000047947 */ /* 0x000fea0003800000 */
.L_x_16:
[----:B------:R-:W3:Y:S02]  /*1160*/  LDC R104, c[0x0][0x684] ;  /* 0x0001a100ff687b82 */ /* 0x000ee40000000800 */
.L_x_15:
[----:B------:R-:W-:-:S13]  /*1170*/  LOP3.LUT P0, RZ, R16, 0xff, RZ, 0xc0, !PT ;  /* 0x000000ff10ff7812 */ /* 0x000fda000780c0ff */
[----:B------:R-:W-:Y:S05]  /*1180*/  @!P0 EXIT ;  /* 0x000000000000894d */ /* 0x000fea0003800000 */
[----:B------:R-:W-:Y:S01]  /*1190*/  ULDC UR4, c[0x0][0x28c] ;  /* 0x0000a30000047ab9 */ /* 0x000fe20000000800 */
[----:B------:R-:W-:Y:S01]  /*11a0*/  LOP3.LUT R140, R5, 0x1, RZ, 0xfc, !PT ;  /* 0x00000001058c7812 */ /* 0x000fe200078efcff */
[----:B------:R-:W-:-:S04]  /*11b0*/  UIADD3 UR4, UR4, 0x7f, URZ ;  /* 0x0000007f04047890 */ /* 0x000fc8000fffe03f */
[----:B------:R-:W-:-:S04]  /*11c0*/  USHF.R.S32.HI UR5, URZ, 0x1f, UR4 ;  /* 0x0000001f3f057899 */ /* 0x000fc80008011404 */
[----:B------:R-:W-:-:S03]  /*11d0*/  ULEA.HI UR5, UR5, UR4, URZ, 0x7 ;  /* 0x0000000405057291 */ /* 0x000fc6000f8f383f */
[----:B------:R-:W-:Y:S01]  /*11e0*/  UMOV UR4, URZ ;  /* 0x0000003f00047c82 */ /* 0x000fe20008000000 */
[----:B------:R-:W-:-:S03]  /*11f0*/  USHF.R.S32.HI UR6, URZ, 0x7, UR5 ;  /* 0x000000073f067899 */ /* 0x000fc60008011405 */
[----:B------:R-:W-:-:S09]  /*1200*/  UMOV UR5, URZ ;  /* 0x0000003f00057c82 */ /* 0x000fd20008000000 */
.L_x_153:
[----:B------:R-:W-:Y:S02]  /*1210*/  LOP3.LUT R11, R4, 0x80, RZ, 0xc0, !PT ;  /* 0x00000080040b7812 */ /* 0x000fe400078ec0ff */
[----:B------:R-:W-:Y:S02]  /*1220*/  CS2R R54, SRZ ;  /* 0x0000000000367805 */ /* 0x000fe4000001ff00 */
[----:B------:R-:W-:Y:S02]  /*1230*/  CS2R R56, SRZ ;  /* 0x0000000000387805 */ /* 0x000fe4000001ff00 */
[----:B------:R-:W-:Y:S02]  /*1240*/  CS2R R58, SRZ ;  /* 0x00000000003a7805 */ /* 0x000fe4000001ff00 */
[----:B01----:R-:W-:Y:S02]  /*1250*/  SHF.R.U32.HI R12, RZ, 0x7, R11 ;  /* 0x00000007ff0c7819 */ /* 0x003fe4000001160b */
[----:B------:R-:W-:-:S02]  /*1260*/  CS2R R60, SRZ ;  /* 0x00000000003c7805 */ /* 0x000fc4000001ff00 */
[----:B------:R-:W-:Y:S02]  /*1270*/  VIMNMX R11, RZ, UR6, PT ;  /* 0x00000006ff0b7c48 */ /* 0x000fe4000bfe0100 */
[----:B------:R-:W-:Y:S02]  /*1280*/  CS2R R62, SRZ ;  /* 0x00000000003e7805 */ /* 0x000fe4000001ff00 */
[----:B------:R-:W-:Y:S02]  /*1290*/  CS2R R64, SRZ ;  /* 0x0000000000407805 */ /* 0x000fe4000001ff00 */
[----:B------:R-:W-:Y:S01]  /*12a0*/  CS2R R66, SRZ ;  /* 0x0000000000427805 */ /* 0x000fe2000001ff00 */
[----:B------:R-:W0:Y:S01]  /*12b0*/  SHFL.IDX PT, R12, R12, RZ, 0x1f ;  /* 0x00001fff0c0c7589 */ /* 0x000e2200000e0000 */
[----:B------:R-:W-:Y:S02]  /*12c0*/  IADD3 R11, -R11, UR6, RZ ;  /* 0x000000060b0b7c10 */ /* 0x000fe4000fffe1ff */
[----:B------:R-:W-:-:S02]  /*12d0*/  CS2R R68, SRZ ;  /* 0x0000000000447805 */ /* 0x000fc4000001ff00 */
[----:B------:R-:W-:Y:S02]  /*12e0*/  CS2R R70, SRZ ;  /* 0x0000000000467805 */ /* 0x000fe4000001ff00 */
[----:B------:R-:W-:Y:S02]  /*12f0*/  CS2R R72, SRZ ;  /* 0x0000000000487805 */ /* 0x000fe4000001ff00 */
[----:B------:R-:W-:Y:S02]  /*1300*/  ISETP.GE.AND P0, PT, R11, 0x1, PT ;  /* 0x000000010b00780c */ /* 0x000fe40003f06270 */
[----:B------:R-:W-:Y:S02]  /*1310*/  CS2R R74, SRZ ;  /* 0x00000000004a7805 */ /* 0x000fe4000001ff00 */
[----:B------:R-:W-:Y:S02]  /*1320*/  CS2R R76, SRZ ;  /* 0x00000000004c7805 */ /* 0x000fe4000001ff00 */
[----:B------:R-:W-:-:S02]  /*1330*/  CS2R R78, SRZ ;  /* 0x00000000004e7805 */ /* 0x000fc4000001ff00 */
[----:B------:R-:W-:Y:S02]  /*1340*/  CS2R R80, SRZ ;  /* 0x0000000000507805 */ /* 0x000fe4000001ff00 */
[----:B------:R-:W-:Y:S02]  /*1350*/  CS2R R82, SRZ ;  /* 0x0000000000527805 */ /* 0x000fe4000001ff00 */
[----:B------:R-:W-:Y:S02]  /*1360*/  CS2R R84, SRZ ;  /* 0x0000000000547805 */ /* 0x000fe4000001ff00 */
        /* <DEDUP_REMOVED lines=12> */
[----:B0-----:R-:W-:Y:S02]  /*1430*/  R2UR UR7, R12 ;  /* 0x000000000c0772ca */ /* 0x001fe400000e0000 */
[----:B------:R-:W-:Y:S02]  /*1440*/  CS2R R46, SRZ ;  /* 0x00000000002e7805 */ /* 0x000fe4000001ff00 */
[----:B------:R-:W-:-:S02]  /*1450*/  CS2R R48, SRZ ;  /* 0x0000000000307805 */ /* 0x000fc4000001ff00 */
[----:B------:R-:W-:Y:S02]  /*1460*/  CS2R R50, SRZ ;  /* 0x0000000000327805 */ /* 0x000fe4000001ff00 */
[----:B------:R-:W-:Y:S01]  /*1470*/  CS2R R52, SRZ ;  /* 0x0000000000347805 */ /* 0x000fe2000001ff00 */
[----:B--234-:R-:W-:Y:S06]  /*1480*/  @!P0 BRA `(.L_x_17) ;  /* 0x0000000400988947 */ /* 0x01cfec0003800000 */
[----:B------:R-:W0:Y:S01]  /*1490*/  S2UR UR12, SR_CgaCtaId ;  /* 0x00000000000c79c3 */ /* 0x000e220000008800 */
[----:B------:R-:W-:Y:S01]  /*14a0*/  ULEA.HI UR8, UR7, UR7, URZ, 0x1 ;  /* 0x0000000707087291 */ /* 0x000fe2000f8f083f */
[----:B------:R-:W-:Y:S01]  /*14b0*/  IMAD.U32 R19, RZ, RZ, UR4 ;  /* 0x00000004ff137e24 */ /* 0x000fe2000f8e00ff */
[----:B------:R-:W-:Y:S01]  /*14c0*/  UMOV UR9, 0x400 ;  /* 0x0000040000097882 */ /* 0x000fe20000000000 */
[----:B------:R-:W-:Y:S01]  /*14d0*/  IMAD.U32 R12, RZ, RZ, UR5 ;  /* 0x00000005ff0c7e24 */ /* 0x000fe2000f8e00ff */
[----:B------:R-:W-:Y:S02]  /*14e0*/  ULOP3.LUT UR8, UR8, 0x7fffe, URZ, 0xc0, !UPT ;  /* 0x0007fffe08087892 */ /* 0x000fe4000f8ec03f */
[----:B------:R-:W-:Y:S02]  /*14f0*/  UPLOP3.LUT UP0, UPT, UPT, UPT, UPT, 0x40, 0x0 ;  /* 0x000000000000789c */ /* 0x000fe40003f0e870 */
[----:B------:R-:W-:Y:S02]  /*1500*/  UIADD3 UR8, UR7, -UR8, URZ ;  /* 0x8000000807087290 */ /* 0x000fe4000fffe03f */
[----:B0-----:R-:W-:-:S04]  /*1510*/  ULEA UR9, UR12, UR9, 0x18 ;  /* 0x000000090c097291 */ /* 0x001fc8000f8ec03f */
[----:B------:R-:W-:-:S04]  /*1520*/  ULEA UR8, UR8, UR9, 0xd ;  /* 0x0000000908087291 */ /* 0x000fc8000f8e683f */
[----:B------:R-:W-:-:S04]  /*1530*/  UIADD3 UR8, UR8, 0x100, URZ ;  /* 0x0000010008087890 */ /* 0x000fc8000fffe03f */
[----:B------:R-:W-:-:S03]  /*1540*/  USHF.R.U32.HI UR7, URZ, 0x4, UR8 ;  /* 0x000000043f077899 */ /* 0x000fc60008011608 */
[----:B------:R-:W-:Y:S01]  /*1550*/  UMOV UR8, UR5 ;  /* 0x0000000500087c82 */ /* 0x000fe20008000000 */
[----:B------:R-:W-:-:S12]  /*1560*/  ULOP3.LUT UR7, UR7, 0x3fff, URZ, 0xc0, !UPT ;  /* 0x00003fff07077892 */ /* 0x000fd8000f8ec03f */
.L_x_24:
[----:B------:R-:W-:-:S13]  /*1570*/  ISETP.NE.AND P1, PT, R140, 0x3, PT ;  /* 0x000000038c00780c */ /* 0x000fda0003f25270 */
[----:B0-----:R-:W-:Y:S05]  /*1580*/  @!P1 BRA `(.L_x_18) ;  /* 0x0000000000049947 */ /* 0x001fea0003800000 */
[----:B------:R-:W-:Y:S01]  /*1590*/  BPT.TRAP 0x1 ;  /* 0x000000040000795c */ /* 0x000fe20000300000 */
.L_x_18:
[----:B------:R-:W0:Y:S01]  /*15a0*/  S2UR UR12, SR_CgaCtaId ;  /* 0x00000000000c79c3 */ /* 0x000e220000008800 */
[----:B------:R-:W-:Y:S01]  /*15b0*/  UMOV UR9, 0x400 ;  /* 0x0000040000097882 */ /* 0x000fe20000000000 */
[----:B------:R-:W-:Y:S01]  /*15c0*/  SHF.L.U32 R15, R19, 0x1f, RZ ;  /* 0x0000001f130f7819 */ /* 0x000fe200000006ff */
[----:B0-----:R-:W-:-:S04]  /*15d0*/  ULEA UR17, UR12, UR9, 0x18 ;  /* 0x000000090c117291 */ /* 0x001fc8000f8ec03f */
[----:B------:R-:W-:-:S09]  /*15e0*/  ULEA UR9, UR8, UR17, 0x3 ;  /* 0x0000001108097291 */ /* 0x000fd2000f8e183f */
[----:B------:R0:W1:Y:S01]  /*15f0*/  SYNCS.PHASECHK.TRANS64.TRYWAIT P0, [UR9], R15 ;  /* 0x0000000fff0075a7 */ /* 0x0000620008000149 */
[----:B------:R-:W-:Y:S05]  /*1600*/  @!P1 BRA `(.L_x_19) ;  /* 0x0000000000049947 */ /* 0x000fea0003800000 */
[----:B------:R-:W-:Y:S01]  /*1610*/  BPT.TRAP 0x1 ;  /* 0x000000040000795c */ /* 0x000fe20000300000 */
.L_x_19:
[C---:B------:R-:W-:Y:S02]  /*1620*/  IMAD.SHL.U32 R13, R4.reuse, 0x40, RZ ;  /* 0x00000040040d7824 */ /* 0x040fe400078e00ff */
[C---:B------:R-:W-:Y:S02]  /*1630*/  IMAD.SHL.U32 R16, R4.reuse, 0x400, RZ ;  /* 0x0000040004107824 */ /* 0x040fe400078e00ff */
[----:B------:R-:W-:Y:S01]  /*1640*/  IMAD.SHL.U32 R18, R4, 0x20, RZ ;  /* 0x0000002004127824 */ /* 0x000fe200078e00ff */
[----:B------:R-:W-:-:S04]  /*1650*/  LOP3.LUT R13, R13, 0x3800, RZ, 0xc0, !PT ;  /* 0x000038000d0d7812 */ /* 0x000fc800078ec0ff */
[----:B------:R-:W-:Y:S01]  /*1660*/  LOP3.LUT R13, R13, 0x400, R16, 0xf8, !PT ;  /* 0x000004000d0d7812 */ /* 0x000fe200078ef810 */
[----:B------:R-:W-:-:S03]  /*1670*/  IMAD.U32 R16, RZ, RZ, UR8 ;  /* 0x00000008ff107e24 */ /* 0x000fc6000f8e00ff */
[----:B------:R-:W-:-:S04]  /*1680*/  LOP3.LUT R13, R13, 0x380, R18, 0xf8, !PT ;  /* 0x000003800d0d7812 */ /* 0x000fc800078ef812 */
[----:B------:R-:W-:-:S05]  /*1690*/  SHF.R.U32.HI R13, RZ, 0x3, R13 ;  /* 0x00000003ff0d7819 */ /* 0x000fca000001160d */
[----:B------:R-:W-:Y:S01]  /*16a0*/  IMAD R13, R16, 0x1000, R13 ;  /* 0x00001000100d7824 */ /* 0x000fe200078e020d */
[----:B-1----:R-:W-:Y:S06]  /*16b0*/  @P0 BRA `(.L_x_20) ;  /* 0x0000000000080947 */ /* 0x002fec0003800000 */
[----:B------:R-:W1:Y:S02]  /*16c0*/  SYNCS.PHASECHK.TRANS64.TRYWAIT P0, [UR9], R15 ;  /* 0x0000000fff0075a7 */ /* 0x000e640008000149 */
[----:B-1----:R-:W-:Y:S05]  /*16d0*/  @!P0 BRA `(.L_x_21) ;  /* 0x0000006c00788947 */ /* 0x002fea0003800000 */
.L_x_20:
[----:B------:R-:W-:Y:S01]  /*16e0*/  LDS.128 R88, [R13+UR17+0x30100] ;  /* 0x030100110d587984 */ /* 0x000fe20008000c00 */
[----:B------:R-:W-:Y:S02]  /*16f0*/  UIADD3 UR9, UR17, 0x20100, URZ ;  /* 0x0002010011097890 */ /* 0x000fe4000fffe03f */
[----:B------:R-:W-:Y:S01]  /*1700*/  ULOP3.LUT UR16, UR7, 0x10000, URZ, 0xfc, !UPT ;  /* 0x0001000007107892 */ /* 0x000fe2000f8efc3f */
[----:B------:R-:W4:Y:S01]  /*1710*/  LDS.128 R92, [R13+UR17+0x30900] ;  /* 0x030900110d5c7984 */ /* 0x000f220008000c00 */
[----:B------:R-:W-:Y:S02]  /*1720*/  USHF.R.U32.HI UR9, URZ, 0x4, UR9 ;  /* 0x000000043f097899 */ /* 0x000fe40008011609 */
[----:B------:R-:W-:Y:S02]  /*1730*/  ULEA UR16, UR8, UR16, 0xb ;  /* 0x0000001008107291 */ /* 0x000fe4000f8e583f */
[----:B------:R-:W-:Y:S01]  /*1740*/  ULOP3.LUT UR9, UR9, 0x3fff, URZ, 0xc0, !UPT ;  /* 0x00003fff09097892 */ /* 0x000fe2000f8ec03f */
[----:B------:R-:W-:Y:S01]  /*1750*/  UMOV UR13, 0x40000040 ;  /* 0x40000040000d7882 */ /* 0x000fe20000000000 */
[----:B------:R-:W-:-:S02]  /*1760*/  UMOV UR15, 0x40000040 ;  /* 0x40000040000f7882 */ /* 0x000fc40000000000 */
[----:B------:R-:W-:Y:S01]  /*1770*/  ULOP3.LUT UR9, UR9, 0x10000, URZ, 0xfc, !UPT ;  /* 0x0001000009097892 */ /* 0x000fe2000f8efc3f */
[----:B------:R-:W-:-:S03]  /*1780*/  UMOV UR12, UR16 ;  /* 0x00000010000c7c82 */ /* 0x000fc60008000000 */
[----:B------:R-:W-:-:S07]  /*1790*/  ULEA UR9, UR8, UR9, 0xa ;  /* 0x0000000908097291 */ /* 0x000fce000f8e503f */
[----:B------:R-:W-:Y:S01]  /*17a0*/  UMOV UR14, UR9 ;  /* 0x00000009000e7c82 */ /* 0x000fe20008000000 */
[----:B----4-:R-:W-:-:S06]  /*17b0*/  WARPGROUP.ARRIVE ;  /* 0x00000000000079c5 */ /* 0x010fcc0000000000 */
[----:B------:R-:W-:Y:S01]  /*17c0*/  HGMMA.SP.64x64x32.F32 R56, gdesc[UR12], R56, UP0, R88, 0x0 ;  /* 0x08e058000c3879f0 */ /* 0x000fe2000bf00a38 */
[----:B------:R-:W-:Y:S01]  /*17d0*/  UIADD3 UR12, UR16, 0x400, URZ ;  /* 0x00000400100c7890 */ /* 0x000fe2000fffe03f */
[----:B------:R-:W-:-:S08]  /*17e0*/  UMOV UR13, 0x40000040 ;  /* 0x40000040000d7882 */ /* 0x000fd00000000000 */
[----:B------:R-:W-:Y:S01]  /*17f0*/  HGMMA.SP.64x64x32.F32 R24, gdesc[UR12], R24, UP0, R92, 0x0 ;  /* 0x08e05c000c1879f0 */ /* 0x000fe2000bf00a18 */
[----:B------:R-:W-:Y:S02]  /*1800*/  UIADD3 UR12, UR16, 0x2, URZ ;  /* 0x00000002100c7890 */ /* 0x000fe4000fffe03f */
[----:B------:R-:W-:Y:S01]  /*1810*/  UIADD3 UR14, UR9, 0x4, URZ ;  /* 0x00000004090e7890 */ /* 0x000fe2000fffe03f */
[----:B------:R-:W-:Y:S01]  /*1820*/  UMOV UR13, 0x40000040 ;  /* 0x40000040000d7882 */ /* 0x000fe20000000000 */
[----:B------:R-:W-:-:S07]  /*1830*/  UMOV UR15, 0x40000040 ;  /* 0x40000040000f7882 */ /* 0x000fce0000000000 */
[----:B------:R-:W-:Y:S01]  /*1840*/  HGMMA.SP.64x64x32.F32 R56, gdesc[UR12], R56, R89, 0x0 ;  /* 0x08e059000c3879f0 */ /* 0x000fe20008700a38 */
[----:B------:R-:W-:Y:S01]  /*1850*/  UIADD3 UR12, UR16, 0x402, URZ ;  /* 0x00000402100c7890 */ /* 0x000fe2000fffe03f */
[----:B------:R-:W-:-:S08]  /*1860*/  UMOV UR13, 0x40000040 ;  /* 0x40000040000d7882 */ /* 0x000fd00000000000 */
[----:B------:R-:W-:Y:S01]  /*1870*/  HGMMA.SP.64x64x32.F32 R24, gdesc[UR12], R24, R93, 0x0 ;  /* 0x08e05d000c1879f0 */ /* 0x000fe20008700a18 */
        /* <DEDUP_REMOVED lines=15> */
[----:B------:R-:W-:Y:S03]  /*1970*/  HGMMA.SP.64x64x32.F32 R24, gdesc[UR12], R24, R95, 0x0, gsb0 ;  /* 0x08e05f000c1879f0 */ /* 0x000fe60008000a18 */
[----:B------:R-:W-:Y:S02]  /*1980*/  WARPGROUP.DEPBAR.LE gsb0, 0x0 ;  /* 0x00008000000079c5 */ /* 0x000fe40000010000 */
[----:B------:R-:W-:Y:S05]  /*1990*/  @!P1 BRA `(.L_x_22) ;  /* 0x0000000000049947 */ /* 0x000fea0003800000 */
[----:B------:R-:W-:Y:S01]  /*19a0*/  BPT.TRAP 0x1 ;  /* 0x000000040000795c */ /* 0x000fe20000300000 */
.L_x_22:
[----:B------:R-:W-:-:S13]  /*19b0*/  LOP3.LUT P0, RZ, R8, R7, RZ, 0xc0, !PT ;  /* 0x0000000708ff7212 */ /* 0x000fda000780c0ff */
[----:B------:R-:W-:-:S05]  /*19c0*/  @P0 LEA R13, R12, UR17, 0x3 ;  /* 0x000000110c0d0c11 */ /* 0x000fca000f8e18ff */
[----:B-1----:R-:W-:-:S05]  /*19d0*/  @P0 VIADD R16, R13, 0x20 ;  /* 0x000000200d100836 */ /* 0x002fca0000000000 */
[----:B------:R-:W-:-:S04]  /*19e0*/  @P0 PRMT R16, R9, 0x654, R16 ;  /* 0x0000065409100816 */ /* 0x000fc80000000010 */
[----:B------:R1:W-:Y:S01]  /*19f0*/  @P0 SYNCS.ARRIVE.TRANS64.RED.A1T0 RZ, [R16+URZ], RZ ;  /* 0x000000ff10ff09a7 */ /* 0x0003e2000810043f */
[----:B------:R-:W-:-:S13]  /*1a00*/  ISETP.GT.U32.AND P0, PT, R5, 0x1, PT ;  /* 0x000000010500780c */ /* 0x000fda0003f04070 */
[----:B-1----:R-:W-:Y:S05]  /*1a10*/  @P0 BRA `(.L_x_23) ;  /* 0x0000000000040947 */ /* 0x002fea0003800000 */
[----:B------:R-:W-:Y:S01]  /*1a20*/  BPT.TRAP 0x1 ;  /* 0x000000040000795c */ /* 0x000fe20000300000 */
.L_x_23:
[----:B------:R-:W-:Y:S01]  /*1a30*/  UIADD3 UR8, UR8, 0x1, URZ ;  /* 0x0000000108087890 */ /* 0x000fe2000fffe03f */
[C---:B------:R-:W-:Y:S01]  /*1a40*/  ISETP.GT.AND P1, PT, R11.reuse, 0x1, PT ;  /* 0x000000010b00780c */ /* 0x040fe20003f24270 */
[----:B------:R-:W-:Y:S02]  /*1a50*/  VIADD R12, R12, 0x1 ;  /* 0x000000010c0c7836 */ /* 0x000fe40000000000 */
[----:B------:R-:W-:Y:S01]  /*1a60*/  UISETP.NE.AND UP0, UPT, UR8, 0x4, UPT ;  /* 0x000000040800788c */ /* 0x000fe2000bf05270 */
[----:B------:R-:W-:Y:S02]  /*1a70*/  VIADD R11, R11, 0xffffffff ;  /* 0xffffffff0b0b7836 */ /* 0x000fe40000000000 */
[C---:B------:R-:W-:Y:S01]  /*1a80*/  ISETP.NE.AND P0, PT, R12.reuse, 0x4, PT ;  /* 0x000000040c00780c */ /* 0x040fe20003f05270 */
[----:B------:R-:W-:Y:S02]  /*1a90*/  USEL UR9, URZ, 0x1, UP0 ;  /* 0x000000013f097887 */ /* 0x000fe40008000000 */
[----:B------:R-:W-:Y:S01]  /*1aa0*/  USEL UR8, UR8, URZ, UP0 ;  /* 0x0000003f08087287 */ /* 0x000fe20008000000 */
[----:B------:R-:W-:Y:S01]  /*1ab0*/  SEL R12, R12, RZ, P0 ;  /* 0x000000ff0c0c7207 */ /* 0x000fe20000000000 */
[----:B------:R-:W-:-:S02]  /*1ac0*/  UPLOP3.LUT UP0, UPT, UPT, UPT, UPT, 0x80, 0x0 ;  /* 0x000000000000789c */ /* 0x000fc40003f0f070 */
[----:B------:R-:W-:Y:S01]  /*1ad0*/  LOP3.LUT R19, R19, UR9, RZ, 0x3c, !PT ;  /* 0x0000000913137c12 */ /* 0x000fe2000f8e3cff */
[----:B------:R-:W-:Y:S08]  /*1ae0*/  @P1 BRA `(.L_x_24) ;  /* 0xfffffff800a01947 */ /* 0x000ff0000383ffff */
.L_x_17:
[----:B------:R-:W1:Y:S01]  /*1af0*/  LDC R106, c[0x0][0x288] ;  /* 0x0000a200ff6a7b82 */ /* 0x000e620000000800 */
[----:B------:R-:W-:Y:S01]  /*1b00*/  LOP3.LUT R11, R4, 0x60, RZ, 0xc0, !PT ;  /* 0x00000060040b7812 */ /* 0x000fe200078ec0ff */
[----:B------:R-:W-:Y:S01]  /*1b10*/  UIADD3 UR5, UR6, UR5, URZ ;  /* 0x0000000506057290 */ /* 0x000fe2000fffe03f */
[----:B------:R-:W-:Y:S01]  /*1b20*/  SHF.R.U32.HI R12, RZ, 0x2, R4 ;  /* 0x00000002ff0c7819 */ /* 0x000fe20000011604 */
[----:B------:R-:W-:Y:S01]  /*1b30*/  IMAD.SHL.U32 R17, R17, 0x100, RZ ;  /* 0x0000010011117824 */ /* 0x000fe200078e00ff */
[----:B------:R-:W-:Y:S01]  /*1b40*/  SHF.R.U32.HI R11, RZ, 0x5, R11 ;  /* 0x00000005ff0b7819 */ /* 0x000fe2000001160b */
[----:B------:R-:W-:Y:S01]  /*1b50*/  USHF.R.U32.HI UR7, URZ, 0x2, UR5 ;  /* 0x000000023f077899 */ /* 0x000fe20008011605 */
[----:B------:R-:W-:Y:S01]  /*1b60*/  LOP3.LUT R12, R12, 0x7, RZ, 0xc0, !PT ;  /* 0x000000070c0c7812 */ /* 0x000fe200078ec0ff */
[----:B------:R-:W-:Y:S01]  /*1b70*/  ULDC UR12, c[0x0][0x284] ;  /* 0x0000a100000c7ab9 */ /* 0x000fe20000000800 */
[----:B------:R-:W-:Y:S01]  /*1b80*/  LOP3.LUT R13, R10, 0x1, RZ, 0xc0, !PT ;  /* 0x000000010a0d7812 */ /* 0x000fe200078ec0ff */
[C---:B0-----:R-:W-:Y:S01]  /*1b90*/  IMAD.SHL.U32 R15, R11.reuse, 0x10, RZ ;  /* 0x000000100b0f7824 */ /* 0x041fe200078e00ff */
[----:B------:R-:W-:Y:S01]  /*1ba0*/  ULOP3.LUT UR7, UR7, 0x1, URZ, 0xc0, !UPT ;  /* 0x0000000107077892 */ /* 0x000fe2000f8ec03f */
[----:B------:R-:W-:Y:S01]  /*1bb0*/  IMAD R16, R11, -0x10, -R12 ;  /* 0xfffffff00b107824 */ /* 0x000fe200078e0a0c */
[----:B------:R-:W-:Y:S01]  /*1bc0*/  SHF.R.U32.HI R11, RZ, 0x1, R4 ;  /* 0x00000001ff0b7819 */ /* 0x000fe20000011604 */
[----:B------:R-:W-:Y:S01]  /*1bd0*/  ULDC.64 UR8, c[0x0][0x6d0] ;  /* 0x0001b40000087ab9 */ /* 0x000fe20000000a00 */
[----:B------:R-:W-:Y:S01]  /*1be0*/  LOP3.LUT R12, R15, 0xfffffff0, R12, 0xe2, !PT ;  /* 0xfffffff00f0c7812 */ /* 0x000fe200078ee20c */
[----:B------:R-:W-:Y:S01]  /*1bf0*/  IMAD.SHL.U32 R15, R14, 0x40, RZ ;  /* 0x000000400e0f7824 */ /* 0x000fe200078e00ff */
[----:B------:R-:W-:Y:S01]  /*1c00*/  SHF.R.S32.HI R123, RZ, 0x1f, R6 ;  /* 0x0000001fff7b7819 */ /* 0x000fe20000011406 */
[----:B------:R-:W-:Y:S01]  /*1c10*/  UISETP.GT.U32.AND UP0, UPT, UR5, 0x3, UPT ;  /* 0x000000030500788c */ /* 0x000fe2000bf04070 */
[----:B------:R-:W-:Y:S01]  /*1c20*/  LOP3.LUT R12, R12, 0x40, R11, 0xf8, !PT ;  /* 0x000000400c0c7812 */ /* 0x000fe200078ef80b */
[----:B------:R-:W-:Y:S01]  /*1c30*/  UISETP.NE.U32.AND UP1, UPT, UR7, 0x1, UPT ;  /* 0x000000010700788c */ /* 0x000fe2000bf25070 */
[----:B------:R-:W-:Y:S01]  /*1c40*/  IMAD R16, R13, -0x40, R16 ;  /* 0xffffffc00d107824 */ /* 0x000fe200078e0210 */
[----:B------:R-:W-:Y:S01]  /*1c50*/  UISETP.LT.U32.AND UP0, UPT, UR6, 0x4, UP0 ;  /* 0x000000040600788c */ /* 0x000fe20008701070 */
[----:B------:R-:W-:Y:S01]  /*1c60*/  LOP3.LUT R108, R12, R17, RZ, 0xfc, !PT ;  /* 0x000000110c6c7212 */ /* 0x000fe200078efcff */
[----:B------:R-:W-:Y:S01]  /*1c70*/  IMAD R13, R123, UR8, RZ ;  /* 0x000000087b0d7c24 */ /* 0x000fe2000f8e02ff */
[----:B-1----:R-:W-:Y:S01]  /*1c80*/  ISETP.GE.AND P0, PT, R15, R106, PT ;  /* 0x0000006a0f00720c */ /* 0x002fe20003f06270 */
[----:B------:R-:W-:Y:S01]  /*1c90*/  UISETP.GT.U32.AND UP1, UPT, UR6, 0x3, !UP1 ;  /* 0x000000030600788c */ /* 0x000fe2000cf24070 */
[--C-:B------:R-:W-:Y:S01]  /*1ca0*/  SHF.R.S32.HI R109, RZ, 0x1f, R108.reuse ;  /* 0x0000001fff6d7819 */ /* 0x100fe2000001146c */
[----:B------:R-:W-:Y:S01]  /*1cb0*/  IMAD R19, R6, UR9, R13 ;  /* 0x0000000906137c24 */ /* 0x000fe2000f8e020d */
[----:B------:R-:W-:Y:S01]  /*1cc0*/  ISETP.GE.OR P0, PT, R17, UR12, P0 ;  /* 0x0000000c11007c0c */ /* 0x000fe20008706670 */
[----:B------:R-:W-:Y:S01]  /*1cd0*/  USEL UR7, URZ, 0x1, !UP1 ;  /* 0x000000013f077887 */ /* 0x000fe2000c800000 */
[----:B------:R-:W-:Y:S01]  /*1ce0*/  LOP3.LUT R11, R4, 0x3, RZ, 0xc0, !PT ;  /* 0x00000003040b7812 */ /* 0x000fe200078ec0ff */
[----:B------:R-:W-:Y:S01]  /*1cf0*/  IMAD.WIDE.U32 R12, R6, UR8, R108 ;  /* 0x00000008060c7c25 */ /* 0x000fe2000f8e006c */
[----:B------:R-:W-:Y:S01]  /*1d00*/  USEL UR8, URZ, 0x1, !UP0 ;  /* 0x000000013f087887 */ /* 0x000fe2000c000000 */
[----:B------:R-:W-:-:S02]  /*1d10*/  WARPGROUP.DEPBAR.LE gsb0, 0x0 ;  /* 0x00008000000079c5 */ /* 0x000fc40000010000 */
[----:B------:R-:W-:Y:S01]  /*1d20*/  IMAD R106, R11, -0x2, R106 ;  /* 0xfffffffe0b6a7824 */ /* 0x000fe200078e026a */
[----:B------:R-:W-:Y:S01]  /*1d30*/  ULOP3.LUT UR5, UR5, 0x3, URZ, 0xc0, !UPT ;  /* 0x0000000305057892 */ /* 0x000fe2000f8ec03f */
[----:B------:R-:W-:Y:S01]  /*1d40*/  IADD3 R11, -R17, UR12, R16 ;  /* 0x0000000c110b7c10 */ /* 0x000fe2000fffe110 */
[----:B------:R-:W-:Y:S01]  /*1d50*/  ULOP3.LUT UR4, UR7, UR4, UR8, 0x96, !UPT ;  /* 0x0000000407047292 */ /* 0x000fe2000f8e9608 */
[----:B------:R-:W-:Y:S02]  /*1d60*/  IMAD.IADD R13, R13, 0x1, R19 ;  /* 0x000000010d0d7824 */ /* 0x000fe400078e0213 */
[----:B------:R-:W-:Y:S01]  /*1d70*/  IMAD.IADD R106, R106, 0x1, -R15 ;  /* 0x000000016a6a7824 */ /* 0x000fe200078e0a0f */
[----:B------:R-:W-:Y:S08]  /*1d80*/  @P0 BRA `(.L_x_25) ;  /* 0x00000048005c0947 */ /* 0x000ff00003800000 */
[----:B------:R-:W0:Y:S01]  /*1d90*/  LDC.64 R88, c[0x0][0x6c8] ;  /* 0x0001b200ff587b82 */ /* 0x000e220000000a00 */
[----:B------:R-:W-:Y:S01]  /*1da0*/  IMAD.WIDE R14, R14, 0x40, RZ ;  /* 0x000000400e0e7825 */ /* 0x000fe200078e02ff */
[----:B---3-5:R-:W-:Y:S01]  /*1db0*/  FSETP.NEU.AND P1, PT, R104, RZ, PT ;  /* 0x000000ff6800720b */ /* 0x028fe20003f2d000 */
[----:B------:R-:W-:Y:S01]  /*1dc0*/  BSSY B0, `(.L_x_25) ;  /* 0x0000493000007945 */ /* 0x000fe20003800000 */
[----:B------:R-:W-:Y:S01]  /*1dd0*/  ISETP.GT.AND P0, PT, R106, RZ, PT ;  /* 0x000000ff6a00720c */ /* 0x000fe20003f04270 */
[----:B------:R-:W-:-:S03]  /*1de0*/  IMAD.SHL.U32 R121, R4, 0x2, RZ ;  /* 0x0000000204797824 */ /* 0x000fc600078e00ff */
[----:B------:R-:W-:Y:S02]  /*1df0*/  ISETP.GT.AND P2, PT, R11, RZ, P0 ;  /* 0x000000ff0b00720c */ /* 0x000fe40000744270 */
[----:B------:R-:W-:Y:S01]  /*1e00*/  LOP3.LUT R121, R14, 0x6, R121, 0xf8, !PT ;  /* 0x000000060e797812 */ /* 0x000fe200078ef879 */
[----:B0-----:R-:W-:-:S04]  /*1e10*/  IMAD R16, R15, R88, RZ ;  /* 0x000000580f107224 */ /* 0x001fc800078e02ff */
[----:B------:R-:W-:-:S04]  /*1e20*/  IMAD.WIDE.U32 R18, R121, R88, R12 ;  /* 0x0000005879127225 */ /* 0x000fc800078e000c */
[----:B------:R-:W-:-:S04]  /*1e30*/  IMAD R13, R121, R89, R16 ;  /* 0x00000059790d7224 */ /* 0x000fc800078e0210 */
[----:B------:R-:W-:Y:S01]  /*1e40*/  IMAD.IADD R17, R19, 0x1, R13 ;  /* 0x0000000113117824 */ /* 0x000fe200078e020d */
[----:B------:R-:W-:Y:S06]  /*1e50*/  @!P1 BRA `(.L_x_26) ;  /* 0x0000003400909947 */ /* 0x000fec0003800000 */
[----:B------:R-:W0:Y:S01]  /*1e60*/  LDC.64 R110, c[0x0][0x6b0] ;  /* 0x0001ac00ff6e7b82 */ /* 0x000e220000000a00 */
[----:B------:R-:W-:Y:S01]  /*1e70*/  ULDC.64 UR8, c[0x0][0x6b8] ;  /* 0x0001ae0000087ab9 */ /* 0x000fe20000000a00 */
[----:B------:R-:W-:Y:S01]  /*1e80*/  ULDC.64 UR12, c[0x0][0x6a8] ;  /* 0x0001aa00000c7ab9 */ /* 0x000fe20000000a00 */
[----:B------:R-:W-:Y:S01]  /*1e90*/  IMAD R123, R123, UR8, RZ ;  /* 0x000000087b7b7c24 */ /* 0x000fe2000f8e02ff */
[----:B------:R-:W-:Y:S01]  /*1ea0*/  ULDC.64 UR14, c[0x0][0x6c0] ;  /* 0x0001b000000e7ab9 */ /* 0x000fe20000000a00 */
[----:B------:R-:W-:-:S03]  /*1eb0*/  IMAD.WIDE.U32 R114, R6, UR8, R108 ;  /* 0x0000000806727c25 */ /* 0x000fc6000f8e006c */
[----:B------:R-:W1:Y:S01]  /*1ec0*/  LDC.64 R20, c[0x0][0x6b0] ;  /* 0x0001ac00ff147b82 */ /* 0x000e620000000a00 */
[----:B------:R-:W-:Y:S02]  /*1ed0*/  IMAD R123, R6, UR9, R123 ;  /* 0x00000009067b7c24 */ /* 0x000fe4000f8e027b */
[----:B------:R-:W-:Y:S02]  /*1ee0*/  IMAD.MOV.U32 R112, RZ, RZ, R114 ;  /* 0x000000ffff707224 */ /* 0x000fe400078e0072 */
[----:B------:R-:W-:Y:S02]  /*1ef0*/  IMAD.IADD R113, R115, 0x1, R123 ;  /* 0x0000000173717824 */ /* 0x000fe400078e027b */
[-C--:B0-----:R-:W-:Y:S02]  /*1f00*/  IMAD R14, R15, R110.reuse, RZ ;  /* 0x0000006e0f0e7224 */ /* 0x081fe400078e02ff */
[----:B------:R-:W-:-:S04]  /*1f10*/  IMAD.WIDE.U32 R12, R121, R110, R112 ;  /* 0x0000006e790c7225 */ /* 0x000fc800078e0070 */
[----:B------:R-:W-:Y:S01]  /*1f20*/  IMAD R125, R121, R111, R14 ;  /* 0x0000006f797d7224 */ /* 0x000fe200078e020e */
[----:B------:R-:W-:-:S03]  /*1f30*/  LEA R14, P1, R12, UR12, 0x2 ;  /* 0x0000000c0c0e7c11 */ /* 0x000fc6000f8210ff */
[----:B------:R-:W-:-:S05]  /*1f40*/  IMAD.IADD R13, R13, 0x1, R125 ;  /* 0x000000010d0d7824 */ /* 0x000fca00078e027d */
[----:B------:R-:W-:-:S05]  /*1f50*/  LEA.HI.X R15, R12, UR13, R13, 0x2, P1 ;  /* 0x0000000d0c0f7c11 */ /* 0x000fca00088f140d */
[----:B------:R0:W3:Y:S01]  /*1f60*/  @P2 LDG.E.LTC128B R23, desc[UR10][R14.64] ;  /* 0x0000000a0e172981 */ /* 0x0000e2000c1e1920 */
[----:B------:R-:W-:Y:S01]  /*1f70*/  LEA R16, P1, R18, UR14, 0x2 ;  /* 0x0000000e12107c11 */ /* 0x000fe2000f8210ff */
[----:B------:R-:W-:Y:S01]  /*1f80*/  IMAD.WIDE.U32 R12, R121, R110, R108 ;  /* 0x0000006e790c7225 */ /* 0x000fe200078e006c */
[----:B------:R-:W-:Y:S01]  /*1f90*/  ISETP.GT.AND P6, PT, R106, 0x1, PT ;  /* 0x000000016a00780c */ /* 0x000fe20003fc4270 */
[----:B------:R-:W-:Y:S01]  /*1fa0*/  BSSY B1, `(.L_x_27) ;  /* 0x0000016000017945 */ /* 0x000fe20003800000 */
[----:B------:R-:W-:Y:S01]  /*1fb0*/  LEA.HI.X R17, R18, UR15, R17, 0x2, P1 ;  /* 0x0000000f12117c11 */ /* 0x000fe200088f1411 */
[----:B------:R-:W-:Y:S01]  /*1fc0*/  IMAD.IADD R19, R125, 0x1, R13 ;  /* 0x000000017d137824 */ /* 0x000fe200078e020d */
[----:B------:R-:W-:Y:S01]  /*1fd0*/  ISETP.GT.AND P1, PT, R11, RZ, P6 ;  /* 0x000000ff0b00720c */ /* 0x000fe20003724270 */
[----:B------:R-:W-:Y:S01]  /*1fe0*/  IMAD.MOV.U32 R18, RZ, RZ, R12 ;  /* 0x000000ffff127224 */ /* 0x000fe200078e000c */
[----:B------:R-:W-:-:S03]  /*1ff0*/  LOP3.LUT R132, R132, 0xfffffffd, RZ, 0xc0, !PT ;  /* 0xfffffffd84847812 */ /* 0x000fc600078ec0ff */
[----:B------:R-:W-:-:S04]  /*2000*/  IMAD.WIDE.U32 R18, R6, UR8, R18 ;  /* 0x0000000806127c25 */ /* 0x000fc8000f8e0012 */
[----:B------:R-:W-:Y:S01]  /*2010*/  @P6 LOP3.LUT R132, R132, 0x2, RZ, 0xfc, !PT ;  /* 0x0000000284846812 */ /* 0x000fe200078efcff */
[----:B0-----:R-:W-:Y:S02]  /*2020*/  IMAD.IADD R15, R123, 0x1, R19 ;  /* 0x000000017b0f7824 */ /* 0x001fe400078e0213 */
[----:B---3--:R-:W-:Y:S01]  /*2030*/  FMUL R91, R23, R104 ;  /* 0x00000068175b7220 */ /* 0x008fe20000400000 */
[----:B------:R-:W-:-:S03]  /*2040*/  IMAD.MOV.U32 R93, RZ, RZ, R23 ;  /* 0x000000ffff5d7224 */ /* 0x000fc600078e0017 */
[----:B--2---:R-:W-:Y:S01]  /*2050*/  FFMA R95, R56, R105, R91 ;  /* 0x00000069385f7223 */ /* 0x004fe2000000005b */
[----:B-1----:R-:W-:-:S04]  /*2060*/  IMAD.WIDE.U32 R90, R121, R110, R20 ;  /* 0x0000006e795a7225 */ /* 0x002fc800078e0014 */
[----:B------:R-:W-:Y:S01]  /*2070*/  IMAD.IADD R97, R125, 0x1, R91 ;  /* 0x000000017d617824 */ /* 0x000fe200078e025b */
[-C--:B------:R-:W-:Y:S01]  /*2080*/  IADD3 R13, P3, R114, R90.reuse, RZ ;  /* 0x0000005a720d7210 */ /* 0x080fe20007f7e0ff */
[----:B------:R0:W-:Y:S01]  /*2090*/  @P2 STG.E desc[UR10][R16.64], R95 ;  /* 0x0000005f10002986 */ /* 0x0001e2000c10190a */
[----:B------:R-:W-:Y:S02]  /*20a0*/  IADD3 R22, P2, R108, R90, RZ ;  /* 0x0000005a6c167210 */ /* 0x000fe40007f5e0ff */
[----:B------:R-:W-:Y:S01]  /*20b0*/  LEA R12, P4, R13, UR12, 0x2 ;  /* 0x0000000c0d0c7c11 */ /* 0x000fe2000f8810ff */
[----:B------:R-:W-:-:S05]  /*20c0*/  IMAD.X R14, R97, 0x1, R113, P3 ;  /* 0x00000001610e7824 */ /* 0x000fca00018e0671 */
[----:B------:R-:W-:Y:S01]  /*20d0*/  LEA.HI.X R13, R13, UR13, R14, 0x2, P4 ;  /* 0x0000000d0d0d7c11 */ /* 0x000fe2000a0f140e */
[----:B------:R-:W-:Y:S06]  /*20e0*/  @!P1 BRA `(.L_x_28) ;  /* 0x0000000000049947 */ /* 0x000fec0003800000 */
[----:B------:R1:W5:Y:S02]  /*20f0*/  LDG.E.LTC128B R93, desc[UR10][R12.64] ;  /* 0x0000000a0c5d7981 */ /* 0x000364000c1e1920 */
.L_x_28:
[----:B------:R-:W-:Y:S05]  /*2100*/  BSYNC B1 ;  /* 0x0000000000017941 */ /* 0x000fea0003800000 */
.L_x_27:
[----:B-----5:R-:W-:Y:S01]  /*2110*/  FMUL R56, R93, R104 ;  /* 0x000000685d387220 */ /* 0x020fe20000400000 */
[C---:B-1----:R-:W-:Y:S01]  /*2120*/  LEA R12, P3, R88.reuse, R16, 0x2 ;  /* 0x00000010580c7211 */ /* 0x042fe200078610ff */
[----:B------:R-:W-:Y:S01]  /*2130*/  IMAD.X R23, R109, 0x1, R97, P2 ;  /* 0x000000016d177824 */ /* 0x000fe200010e0661 */
[----:B------:R-:W-:Y:S01]  /*2140*/  ISETP.GT.AND P2, PT, R11, 0x8, P0 ;  /* 0x000000080b00780c */ /* 0x000fe20000744270 */
[----:B------:R-:W-:Y:S01]  /*2150*/  FFMA R19, R57, R105, R56 ;  /* 0x0000006939137223 */ /* 0x000fe20000000038 */
[----:B------:R-:W-:Y:S01]  /*2160*/  LEA.HI.X R13, R88, R17, R89, 0x2, P3 ;  /* 0x00000011580d7211 */ /* 0x000fe200018f1459 */
[----:B------:R-:W-:Y:S01]  /*2170*/  IMAD.WIDE.U32 R22, R6, UR8, R22 ;  /* 0x0000000806167c25 */ /* 0x000fe2000f8e0016 */
[C---:B------:R-:W-:Y:S01]  /*2180*/  LEA R14, P4, R18.reuse, UR12, 0x2 ;  /* 0x0000000c120e7c11 */ /* 0x040fe2000f8810ff */
[----:B------:R-:W-:Y:S02]  /*2190*/  BSSY B1, `(.L_x_29) ;  /* 0x0000009000017945 */ /* 0x000fe40003800000 */
[----:B------:R1:W-:Y:S01]  /*21a0*/  @P1 STG.E desc[UR10][R12.64], R19 ;  /* 0x000000130c001986 */ /* 0x0003e2000c10190a */
[----:B------:R-:W-:Y:S01]  /*21b0*/  LEA.HI.X R15, R18, UR13, R15, 0x2, P4 ;  /* 0x0000000d120f7c11 */ /* 0x000fe2000a0f140f */
[----:B------:R-:W-:-:S02]  /*21c0*/  IMAD.MOV.U32 R56, RZ, RZ, R90 ;  /* 0x000000ffff387224 */ /* 0x000fc400078e005a */
[----:B------:R-:W-:Y:S02]  /*21d0*/  IMAD.MOV.U32 R57, RZ, RZ, R97 ;  /* 0x000000ffff397224 */ /* 0x000fe400078e0061 */
[----:B------:R-:W-:Y:S02]  /*21e0*/  IMAD R116, R111, 0x7, RZ ;  /* 0x000000076f747824 */ /* 0x000fe400078e02ff */
[----:B------:R-:W-:Y:S01]  /*21f0*/  IMAD.IADD R91, R123, 0x1, R23 ;  /* 0x000000017b5b7824 */ /* 0x000fe200078e0217 */
[----:B------:R-:W-:Y:S06]  /*2200*/  @!P2 BRA `(.L_x_30) ;  /* 0x000000000004a947 */ /* 0x000fec0003800000 */
[----:B------:R2:W5:Y:S02]  /*2210*/  LDG.E.LTC128B R93, desc[UR10][R14.64+0x20] ;  /* 0x0000200a0e5d7981 */ /* 0x000564000c1e1920 */
.L_x_30:
[----:B------:R-:W-:Y:S05]  /*2220*/  BSYNC B1 ;  /* 0x0000000000017941 */ /* 0x000fea0003800000 */
.L_x_29:
[----:B------:R-:W-:Y:S01]  /*2230*/  ISETP.GT.AND P3, PT, R11, 0x8, P6 ;  /* 0x000000080b00780c */ /* 0x000fe20003764270 */
[----:B-1---5:R-:W-:Y:S01]  /*2240*/  FMUL R19, R93, R104 ;  /* 0x000000685d137220 */ /* 0x022fe20000400000 */
[----:B------:R-:W-:Y:S01]  /*2250*/  ISETP.GT.AND P5, PT, R106, 0x8, PT ;  /* 0x000000086a00780c */ /* 0x000fe20003fa4270 */
[----:B------:R-:W-:Y:S01]  /*2260*/  IMAD.WIDE.U32 R56, R110, 0x7, R56 ;  /* 0x000000076e387825 */ /* 0x000fe200078e0038 */
[----:B------:R-:W-:-:S03]  /*2270*/  LEA R18, P1, R22, UR12, 0x2 ;  /* 0x0000000c16127c11 */ /* 0x000fc6000f8210ff */
[----:B0-----:R-:W-:Y:S01]  /*2280*/  FFMA R95, R58, R105, R19 ;  /* 0x000000693a5f7223 */ /* 0x001fe20000000013 */
[----:B------:R-:W-:Y:S01]  /*2290*/  LOP3.LUT R132, R132, 0xfffffffb, RZ, 0xc0, !PT ;  /* 0xfffffffb84847812 */ /* 0x000fe200078ec0ff */
[----:B------:R-:W-:Y:S01]  /*22a0*/  BSSY B1, `(.L_x_31) ;  /* 0x000000b000017945 */ /* 0x000fe20003800000 */
[----:B------:R-:W-:Y:S01]  /*22b0*/  LEA.HI.X R19, R22, UR13, R91, 0x2, P1 ;  /* 0x0000000d16137c11 */ /* 0x000fe200088f145b */
[----:B------:R-:W-:Y:S01]  /*22c0*/  IMAD.IADD R91, R57, 0x1, R116 ;  /* 0x00000001395b7824 */ /* 0x000fe200078e0274 */
[----:B------:R-:W-:Y:S01]  /*22d0*/  IADD3 R23, P1, R114, R56, RZ ;  /* 0x0000003872177210 */ /* 0x000fe20007f3e0ff */
[----:B------:R0:W-:Y:S01]  /*22e0*/  @P2 STG.E desc[UR10][R16.64+0x20], R95 ;  /* 0x0000205f10002986 */ /* 0x0001e2000c10190a */
[----:B------:R-:W-:-:S03]  /*22f0*/  ISETP.GT.AND P2, PT, R11, RZ, P5 ;  /* 0x000000ff0b00720c */ /* 0x000fc60002f44270 */
[----:B------:R-:W-:Y:S01]  /*2300*/  IMAD.X R90, R91, 0x1, R113, P1 ;  /* 0x000000015b5a7824 */ /* 0x000fe200008e0671 */
[----:B------:R-:W-:Y:S02]  /*2310*/  @P5 LOP3.LUT R132, R132, 0x4, RZ, 0xfc, !PT ;  /* 0x0000000484845812 */ /* 0x000fe400078efcff */
[----:B------:R-:W-:Y:S01]  /*2320*/  LEA R22, P1, R23, UR12, 0x2 ;  /* 0x0000000c17167c11 */ /* 0x000fe2000f8210ff */
[----:B------:R-:W-:-:S12]  /*2330*/  @!P3 BRA `(.L_x_32) ;  /* 0x000000000004b947 */ /* 0x000fd80003800000 */
[----:B------:R1:W5:Y:S02]  /*2340*/  LDG.E.LTC128B R93, desc[UR10][R18.64+0x20] ;  /* 0x0000200a125d7981 */ /* 0x000364000c1e1920 */
.L_x_32:
[----:B------:R-:W-:Y:S05]  /*2350*/  BSYNC B1 ;  /* 0x0000000000017941 */ /* 0x000fea0003800000 */
.L_x_31:
[----:B-----5:R-:W-:Y:S01]  /*2360*/  FMUL R58, R93, R104 ;  /* 0x000000685d3a7220 */ /* 0x020fe20000400000 */
[----:B------:R-:W-:Y:S01]  /*2370*/  IMAD.MOV.U32 R141, RZ, RZ, R93 ;  /* 0x000000ffff8d7224 */ /* 0x000fe200078e005d */
[----:B------:R-:W-:Y:S02]  /*2380*/  LEA.HI.X R23, R23, UR13, R90, 0x2, P1 ;  /* 0x0000000d17177c11 */ /* 0x000fe400088f145a */
[----:B------:R-:W-:-:S05]  /*2390*/  FFMA R59, R59, R105, R58 ;  /* 0x000000693b3b7223 */ /* 0x000fca000000003a */
[----:B------:R3:W-:Y:S04]  /*23a0*/  @P3 STG.E desc[UR10][R12.64+0x20], R59 ;  /* 0x0000203b0c003986 */ /* 0x0007e8000c10190a */
[----:B------:R4:W3:Y:S01]  /*23b0*/  @P2 LDG.E.LTC128B R141, desc[UR10][R22.64] ;  /* 0x0000000a168d2981 */ /* 0x0008e2000c1e1920 */
[----:B------:R-:W-:Y:S02]  /*23c0*/  IADD3 R56, P1, R56, R110, RZ ;  /* 0x0000006e38387210 */ /* 0x000fe40007f3e0ff */
[----:B------:R-:W-:-:S03]  /*23d0*/  ISETP.GT.AND P4, PT, R106, 0x9, PT ;  /* 0x000000096a00780c */ /* 0x000fc60003f84270 */
[----:B------:R-:W-:Y:S02]  /*23e0*/  IMAD.X R57, R91, 0x1, R111, P1 ;  /* 0x000000015b397824 */ /* 0x000fe400008e066f */
[----:B------:R-:W-:-:S04]  /*23f0*/  IMAD.WIDE.U32 R90, R88, 0x1c, R12 ;  /* 0x0000001c585a7825 */ /* 0x000fc800078e000c */
[----:B------:R-:W-:-:S04]  /*2400*/  IMAD.WIDE.U32 R142, R110, 0x7, R56 ;  /* 0x000000076e8e7825 */ /* 0x000fc800078e0038 */
[----:B------:R-:W-:Y:S01]  /*2410*/  IMAD.IADD R144, R116, 0x1, R143 ;  /* 0x0000000174907824 */ /* 0x000fe200078e028f */
[----:B------:R-:W-:Y:S01]  /*2420*/  IADD3 R130, P1, R142, R110, RZ ;  /* 0x0000006e8e827210 */ /* 0x000fe20007f3e0ff */
[----:B----4-:R-:W-:-:S04]  /*2430*/  IMAD R23, R89, 0x1c, RZ ;  /* 0x0000001c59177824 */ /* 0x010fc800078e02ff */
[----:B------:R-:W-:Y:S02]  /*2440*/  IMAD.X R131, R144, 0x1, R111, P1 ;  /* 0x0000000190837824 */ /* 0x000fe400008e066f */
[----:B------:R-:W-:Y:S02]  /*2450*/  IMAD.IADD R23, R91, 0x1, R23 ;  /* 0x000000015b177824 */ /* 0x000fe400078e0217 */
[----:B0-----:R-:W-:-:S04]  /*2460*/  IMAD.WIDE.U32 R94, R110, 0x7, R130 ;  /* 0x000000076e5e7825 */ /* 0x001fc800078e0082 */
[----:B------:R-:W-:Y:S01]  /*2470*/  IMAD.IADD R146, R116, 0x1, R95 ;  /* 0x0000000174927824 */ /* 0x000fe200078e025f */
[----:B------:R-:W-:-:S05]  /*2480*/  IADD3 R92, P1, R94, R110, RZ ;  /* 0x0000006e5e5c7210 */ /* 0x000fca0007f3e0ff */
[----:B------:R-:W-:Y:S02]  /*2490*/  IMAD.X R93, R146, 0x1, R111, P1 ;  /* 0x00000001925d7824 */ /* 0x000fe400008e066f */
[----:B------:R-:W-:-:S04]  /*24a0*/  IMAD.WIDE.U32 R98, R110, 0x7, R92 ;  /* 0x000000076e627825 */ /* 0x000fc800078e005c */
        /* <DEDUP_REMOVED lines=10> */
[----:B------:R-:W-:Y:S01]  /*2550*/  IMAD.X R127, R122, 0x1, R111, P1 ;  /* 0x000000017a7f7824 */ /* 0x000fe200008e066f */
[----:B------:R-:W-:Y:S01]  /*2560*/  IADD3 R22, P1, R56, R114, RZ ;  /* 0x0000007238167210 */ /* 0x000fe20007f3e0ff */
[----:B------:R-:W-:-:S04]  /*2570*/  IMAD.WIDE.U32 R118, R110, 0x7, R126 ;  /* 0x000000076e767825 */ /* 0x000fc800078e007e */
[----:B------:R-:W-:Y:S01]  /*2580*/  IMAD.X R57, R57, 0x1, R113, P1 ;  /* 0x0000000139397824 */ /* 0x000fe200008e0671 */
[----:B------:R-:W-:Y:S01]  /*2590*/  IADD3 R133, P1, P3, R114, R110, R118 ;  /* 0x0000006e72857210 */ /* 0x000fe20007b3e076 */
[----:B------:R-:W-:-:S05]  /*25a0*/  IMAD.IADD R135, R116, 0x1, R119 ;  /* 0x0000000174877824 */ /* 0x000fca00078e0277 */
[----:B------:R-:W-:Y:S02]  /*25b0*/  IADD3.X R120, R113, R111, R135, P1, P3 ;  /* 0x0000006f71787210 */ /* 0x000fe40000fe6487 */
[----:B------:R-:W-:-:S04]  /*25c0*/  LEA R56, P1, R22, UR12, 0x2 ;  /* 0x0000000c16387c11 */ /* 0x000fc8000f8210ff */
[----:B------:R-:W-:Y:S01]  /*25d0*/  LEA.HI.X R57, R22, UR13, R57, 0x2, P1 ;  /* 0x0000000d16397c11 */ /* 0x000fe200088f1439 */
[----:B------:R-:W-:Y:S01]  /*25e0*/  IMAD.MOV.U32 R22, RZ, RZ, R90 ;  /* 0x000000ffff167224 */ /* 0x000fe200078e005a */
[----:B------:R-:W-:Y:S01]  /*25f0*/  ISETP.GT.AND P1, PT, R11, RZ, P4 ;  /* 0x000000ff0b00720c */ /* 0x000fe20002724270 */
[----:B---3--:R-:W-:-:S04]  /*2600*/  FMUL R59, R141, R104 ;  /* 0x000000688d3b7220 */ /* 0x008fc80000400000 */
[----:B------:R-:W-:-:S05]  /*2610*/  FFMA R107, R60, R105, R59 ;  /* 0x000000693c6b7223 */ /* 0x000fca000000003b */
[----:B------:R0:W-:Y:S04]  /*2620*/  @P2 STG.E desc[UR10][R22.64], R107 ;  /* 0x0000006b16002986 */ /* 0x0001e8000c10190a */
[----:B------:R3:W4:Y:S01]  /*2630*/  @P1 LDG.E.LTC128B R141, desc[UR10][R56.64] ;  /* 0x0000000a388d1981 */ /* 0x000722000c1e1920 */
[----:B------:R-:W-:Y:S01]  /*2640*/  IMAD.WIDE.U32 R136, R110, 0x7, R20 ;  /* 0x000000076e887825 */ /* 0x000fe200078e0014 */
[----:B------:R-:W-:Y:S01]  /*2650*/  SHF.L.U64.HI R117, R88, 0x5, R89 ;  /* 0x0000000558757819 */ /* 0x000fe20000010259 */
[----:B------:R-:W-:Y:S02]  /*2660*/  BSSY B1, `(.L_x_33) ;  /* 0x0000017000017945 */ /* 0x000fe40003800000 */
[----:B------:R-:W-:Y:S02]  /*2670*/  IMAD.IADD R137, R116, 0x1, R137 ;  /* 0x0000000174897824 */ /* 0x000fe400078e0289 */
[----:B0-----:R-:W-:-:S02]  /*2680*/  IMAD.SHL.U32 R107, R88, 0x20, RZ ;  /* 0x00000020586b7824 */ /* 0x001fc400078e00ff */
[----:B------:R-:W-:-:S03]  /*2690*/  IMAD.WIDE.U32 R20, R121, R110, R136 ;  /* 0x0000006e79147225 */ /* 0x000fc600078e0088 */
[----:B------:R-:W-:-:S04]  /*26a0*/  IADD3 R58, P2, R108, R20, RZ ;  /* 0x000000146c3a7210 */ /* 0x000fc80007f5e0ff */
[----:B------:R-:W-:-:S03]  /*26b0*/  IADD3.X R59, R109, R125, R21, P2, !PT ;  /* 0x0000007d6d3b7210 */ /* 0x000fc600017fe415 */
[----:B------:R-:W-:-:S04]  /*26c0*/  IMAD.WIDE.U32 R58, R6, UR8, R58 ;  /* 0x00000008063a7c25 */ /* 0x000fc8000f8e003a */
[----:B------:R-:W-:Y:S01]  /*26d0*/  IMAD.IADD R21, R123, 0x1, R59 ;  /* 0x000000017b157824 */ /* 0x000fe200078e023b */
[----:B------:R-:W-:-:S04]  /*26e0*/  LEA R20, P2, R58, UR12, 0x2 ;  /* 0x0000000c3a147c11 */ /* 0x000fc8000f8410ff */
[----:B------:R-:W-:Y:S02]  /*26f0*/  LEA.HI.X R21, R58, UR13, R21, 0x2, P2 ;  /* 0x0000000d3a157c11 */ /* 0x000fe400090f1415 */
[----:B---3--:R-:W-:-:S05]  /*2700*/  IADD3 R56, P2, R107, R12, RZ ;  /* 0x0000000c6b387210 */ /* 0x008fca0007f5e0ff */
[----:B------:R-:W-:Y:S01]  /*2710*/  IMAD.X R57, R117, 0x1, R13, P2 ;  /* 0x0000000175397824 */ /* 0x000fe200010e060d */
[----:B------:R-:W-:-:S05]  /*2720*/  IADD3 R138, P2, R136, R110, RZ ;  /* 0x0000006e888a7210 */ /* 0x000fca0007f5e0ff */
[----:B------:R-:W-:Y:S01]  /*2730*/  IMAD.X R139, R137, 0x1, R111, P2 ;  /* 0x00000001898b7824 */ /* 0x000fe200010e066f */
[----:B------:R-:W-:Y:S01]  /*2740*/  ISETP.GT.AND P2, PT, R11, 0x8, P5 ;  /* 0x000000080b00780c */ /* 0x000fe20002f44270 */
[----:B----4-:R-:W-:-:S04]  /*2750*/  FMUL R58, R141, R104 ;  /* 0x000000688d3a7220 */ /* 0x010fc80000400000 */
[----:B------:R-:W-:Y:S01]  /*2760*/  FFMA R89, R61, R105, R58 ;  /* 0x000000693d597223 */ /* 0x000fe2000000003a */
[----:B------:R-:W-:-:S04]  /*2770*/  IMAD.WIDE.U32 R58, R121, R110, R138 ;  /* 0x0000006e793a7225 */ /* 0x000fc800078e008a */
[----:B------:R0:W-:Y:S01]  /*2780*/  @P1 STG.E desc[UR10][R56.64], R89 ;  /* 0x0000005938001986 */ /* 0x0001e2000c10190a */
[----:B------:R-:W-:-:S04]  /*2790*/  IADD3 R60, P1, R108, R58, RZ ;  /* 0x0000003a6c3c7210 */ /* 0x000fc80007f3e0ff */
[----:B------:R-:W-:Y:S01]  /*27a0*/  IADD3.X R61, R109, R125, R59, P1, !PT ;  /* 0x0000007d6d3d7210 */ /* 0x000fe20000ffe43b */
[----:B------:R-:W-:Y:S08]  /*27b0*/  @!P2 BRA `(.L_x_34) ;  /* 0x000000000004a947 */ /* 0x000ff00003800000 */
[----:B------:R3:W5:Y:S02]  /*27c0*/  LDG.E.LTC128B R141, desc[UR10][R20.64+0x20] ;  /* 0x0000200a148d7981 */ /* 0x000764000c1e1920 */
.L_x_34:
[----:B------:R-:W-:Y:S05]  /*27d0*/  BSYNC B1 ;  /* 0x0000000000017941 */ /* 0x000fea0003800000 */
.L_x_33:
[----:B-----5:R-:W-:Y:S01]  /*27e0*/  FMUL R59, R141, R104 ;  /* 0x000000688d3b7220 */ /* 0x020fe20000400000 */
[----:B------:R-:W-:Y:S01]  /*27f0*/  IMAD.WIDE.U32 R60, R6, UR8, R60 ;  /* 0x00000008063c7c25 */ /* 0x000fe2000f8e003c */
[----:B------:R-:W-:Y:S03]  /*2800*/  BSSY B1, `(.L_x_35) ;  /* 0x0000009000017945 */ /* 0x000fe60003800000 */
[----:B0-----:R-:W-:Y:S01]  /*2810*/  FFMA R89, R62, R105, R59 ;  /* 0x000000693e597223 */ /* 0x001fe2000000003b */
[----:B------:R-:W-:Y:S01]  /*2820*/  IMAD.IADD R59, R123, 0x1, R61 ;  /* 0x000000017b3b7824 */ /* 0x000fe200078e023d */
[----:B------:R-:W-:-:S03]  /*2830*/  LEA R58, P1, R60, UR12, 0x2 ;  /* 0x0000000c3c3a7c11 */ /* 0x000fc6000f8210ff */
[----:B------:R0:W-:Y:S01]  /*2840*/  @P2 STG.E desc[UR10][R22.64+0x20], R89 ;  /* 0x0000205916002986 */ /* 0x0001e2000c10190a */
[----:B------:R-:W-:Y:S02]  /*2850*/  ISETP.GT.AND P2, PT, R11, 0x8, P4 ;  /* 0x000000080b00780c */ /* 0x000fe40002744270 */
[----:B------:R-:W-:-:S11]  /*2860*/  LEA.HI.X R59, R60, UR13, R59, 0x2, P1 ;  /* 0x0000000d3c3b7c11 */ /* 0x000fd600088f143b */
[----:B0-----:R-:W-:Y:S05]  /*2870*/  @!P2 BRA `(.L_x_36) ;  /* 0x000000000004a947 */ /* 0x001fea0003800000 */
[----:B------:R0:W5:Y:S02]  /*2880*/  LDG.E.LTC128B R141, desc[UR10][R58.64+0x20] ;  /* 0x0000200a3a8d7981 */ /* 0x000164000c1e1920 */
.L_x_36:
[----:B------:R-:W-:Y:S05]  /*2890*/  BSYNC B1 ;  /* 0x0000000000017941 */ /* 0x000fea0003800000 */
.L_x_35:
[----:B------:R-:W-:Y:S01]  /*28a0*/  IADD3 R142, P1, R114, R142, RZ ;  /* 0x0000008e728e7210 */ /* 0x000fe20007f3e0ff */
[----:B-----5:R-:W-:Y:S01]  /*28b0*/  FMUL R60, R141, R104 ;  /* 0x000000688d3c7220 */ /* 0x020fe20000400000 */
[----:B------:R-:W-:Y:S01]  /*28c0*/  ISETP.GT.AND P3, PT, R106, 0x10, PT ;  /* 0x000000106a00780c */ /* 0x000fe20003f64270 */
[----:B------:R-:W-:Y:S01]  /*28d0*/  BSSY B1, `(.L_x_37) ;  /* 0x000000d000017945 */ /* 0x000fe20003800000 */
[----:B------:R-:W-:Y:S01]  /*28e0*/  LOP3.LUT R132, R132, 0xffffffef, RZ, 0xc0, !PT ;  /* 0xffffffef84847812 */ /* 0x000fe200078ec0ff */
[----:B------:R-:W-:Y:S01]  /*28f0*/  IMAD.X R61, R144, 0x1, R113, P1 ;  /* 0x00000001903d7824 */ /* 0x000fe200008e0671 */
[----:B------:R-:W-:Y:S01]  /*2900*/  IADD3 R90, P1, R107, R90, RZ ;  /* 0x0000005a6b5a7210 */ /* 0x000fe20007f3e0ff */
[----:B------:R-:W-:-:S04]  /*2910*/  FFMA R63, R63, R105, R60 ;  /* 0x000000693f3f7223 */ /* 0x000fc8000000003c */
[----:B------:R-:W-:Y:S01]  /*2920*/  IMAD.X R91, R117, 0x1, R23, P1 ;  /* 0x00000001755b7824 */ /* 0x000fe200008e0617 */
[----:B------:R-:W-:Y:S01]  /*2930*/  ISETP.GT.AND P1, PT, R11, RZ, P3 ;  /* 0x000000ff0b00720c */ /* 0x000fe20001f24270 */
[----:B------:R4:W-:Y:S01]  /*2940*/  @P2 STG.E desc[UR10][R56.64+0x20], R63 ;  /* 0x0000203f38002986 */ /* 0x0009e2000c10190a */
[----:B------:R-:W-:Y:S02]  /*2950*/  LEA R60, P2, R142, UR12, 0x2 ;  /* 0x0000000c8e3c7c11 */ /* 0x000fe4000f8410ff */
[----:B------:R-:W-:Y:S02]  /*2960*/  @P3 LOP3.LUT R132, R132, 0x10, RZ, 0xfc, !PT ;  /* 0x0000001084843812 */ /* 0x000fe400078efcff */
[----:B------:R-:W-:-:S07]  /*2970*/  LEA.HI.X R61, R142, UR13, R61, 0x2, P2 ;  /* 0x0000000d8e3d7c11 */ /* 0x000fce00090f143d */
[----:B----4-:R-:W-:Y:S05]  /*2980*/  @!P1 BRA `(.L_x_38) ;  /* 0x0000000000049947 */ /* 0x010fea0003800000 */
[----:B------:R4:W5:Y:S02]  /*2990*/  LDG.E.LTC128B R141, desc[UR10][R60.64] ;  /* 0x0000000a3c8d7981 */ /* 0x000964000c1e1920 */
.L_x_38:
[----:B------:R-:W-:Y:S05]  /*29a0*/  BSYNC B1 ;  /* 0x0000000000017941 */ /* 0x000fea0003800000 */
.L_x_37:
[----:B----45:R-:W-:Y:S01]  /*29b0*/  FMUL R61, R141, R104 ;  /* 0x000000688d3d7220 */ /* 0x030fe20000400000 */
[----:B------:R-:W-:Y:S01]  /*29c0*/  IMAD.WIDE.U32 R136, R110, 0x7, R136 ;  /* 0x000000076e887825 */ /* 0x000fe200078e0088 */
[----:B------:R-:W-:Y:S01]  /*29d0*/  ISETP.GT.AND P2, PT, R106, 0x11, PT ;  /* 0x000000116a00780c */ /* 0x000fe20003f44270 */
[----:B------:R-:W-:Y:S02]  /*29e0*/  BSSY B1, `(.L_x_39) ;  /* 0x00000aa000017945 */ /* 0x000fe40003800000 */
[----:B------:R-:W-:Y:S01]  /*29f0*/  FFMA R61, R64, R105, R61 ;  /* 0x00000069403d7223 */ /* 0x000fe2000000003d */
[----:B------:R-:W-:-:S04]  /*2a00*/  IMAD.WIDE.U32 R138, R110, 0x7, R138 ;  /* 0x000000076e8a7825 */ /* 0x000fc800078e008a */
[----:B------:R4:W-:Y:S01]  /*2a10*/  @P1 STG.E desc[UR10][R90.64], R61 ;  /* 0x0000003d5a001986 */ /* 0x0009e2000c10190a */
[----:B------:R-:W-:-:S05]  /*2a20*/  IADD3 R60, P1, R130, R114, RZ ;  /* 0x00000072823c7210 */ /* 0x000fca0007f3e0ff */
[----:B------:R-:W-:Y:S01]  /*2a30*/  IMAD.X R131, R131, 0x1, R113, P1 ;  /* 0x0000000183837824 */ /* 0x000fe200008e0671 */
[----:B------:R-:W-:-:S04]  /*2a40*/  LEA R130, P1, R60, UR12, 0x2 ;  /* 0x0000000c3c827c11 */ /* 0x000fc8000f8210ff */
[----:B------:R-:W-:Y:S02]  /*2a50*/  LEA.HI.X R131, R60, UR13, R131, 0x2, P1 ;  /* 0x0000000d3c837c11 */ /* 0x000fe400088f1483 */
[----:B------:R-:W-:-:S05]  /*2a60*/  IADD3 R88, P1, R107, R56, RZ ;  /* 0x000000386b587210 */ /* 0x000fca0007f3e0ff */
[----:B------:R-:W-:Y:S01]  /*2a70*/  IMAD.X R89, R117, 0x1, R57, P1 ;  /* 0x0000000175597824 */ /* 0x000fe200008e0639 */
[----:B------:R-:W-:-:S04]  /*2a80*/  IADD3 R142, P1, R136, R110, RZ ;  /* 0x0000006e888e7210 */ /* 0x000fc80007f3e0ff */
[----:B------:R-:W-:Y:S02]  /*2a90*/  IADD3.X R143, R111, R116, R137, P1, !PT ;  /* 0x000000746f8f7210 */ /* 0x000fe40000ffe489 */
[-C--:B------:R-:W-:Y:S01]  /*2aa0*/  IADD3 R144, P1, R138, R110.reuse, RZ ;  /* 0x0000006e8a907210 */ /* 0x080fe20007f3e0ff */
[----:B----4-:R-:W-:-:S03]  /*2ab0*/  IMAD.WIDE.U32 R60, R121, R110, R142 ;  /* 0x0000006e793c7225 */ /* 0x010fc600078e008e */
[----:B------:R-:W-:Y:S01]  /*2ac0*/  IADD3.X R145, R111, R116, R139, P1, !PT ;  /* 0x000000746f917210 */ /* 0x000fe20000ffe48b */
[----:B------:R-:W-:Y:S01]  /*2ad0*/  IMAD.WIDE.U32 R142, R110, 0x7, R142 ;  /* 0x000000076e8e7825 */ /* 0x000fe200078e008e */
[----:B------:R-:W-:-:S03]  /*2ae0*/  IADD3 R60, P1, R108, R60, RZ ;  /* 0x0000003c6c3c7210 */ /* 0x000fc60007f3e0ff */
[----:B------:R-:W-:Y:S01]  /*2af0*/  IMAD.WIDE.U32 R62, R121, R110, R144 ;  /* 0x0000006e793e7225 */ /* 0x000fe200078e0090 */
[----:B------:R-:W-:-:S03]  /*2b00*/  IADD3.X R61, R109, R125, R61, P1, !PT ;  /* 0x0000007d6d3d7210 */ /* 0x000fc60000ffe43d */
[----:B------:R-:W-:Y:S01]  /*2b10*/  IMAD.WIDE.U32 R144, R110, 0x7, R144 ;  /* 0x000000076e907825 */ /* 0x000fe200078e0090 */
[----:B------:R-:W-:-:S03]  /*2b20*/  IADD3 R136, P1, R108, R62, RZ ;  /* 0x0000003e6c887210 */ /* 0x000fc60007f3e0ff */
[----:B------:R-:W-:Y:S01]  /*2b30*/  IMAD.WIDE.U32 R60, R6, UR8, R60 ;  /* 0x00000008063c7c25 */ /* 0x000fe2000f8e003c */
[----:B------:R-:W-:-:S03]  /*2b40*/  IADD3.X R137, R109, R125, R63, P1, !PT ;  /* 0x0000007d6d897210 */ /* 0x000fc60000ffe43f */
[----:B------:R-:W-:Y:S01]  /*2b50*/  IMAD.IADD R61, R123, 0x1, R61 ;  /* 0x000000017b3d7824 */ /* 0x000fe200078e023d */
[----:B------:R-:W-:Y:S01]  /*2b60*/  LEA R62, P1, R60, UR12, 0x2 ;  /* 0x0000000c3c3e7c11 */ /* 0x000fe2000f8210ff */
[----:B------:R-:W-:-:S03]  /*2b70*/  IMAD.WIDE.U32 R136, R6, UR8, R136 ;  /* 0x0000000806887c25 */ /* 0x000fc6000f8e0088 */
[----:B------:R-:W-:Y:S01]  /*2b80*/  LEA.HI.X R63, R60, UR13, R61, 0x2, P1 ;  /* 0x0000000d3c3f7c11 */ /* 0x000fe200088f143d */
[----:B------:R-:W-:Y:S01]  /*2b90*/  IMAD.IADD R61, R123, 0x1, R137 ;  /* 0x000000017b3d7824 */ /* 0x000fe200078e0289 */
[----:B------:R-:W-:-:S04]  /*2ba0*/  LEA R60, P1, R136, UR12, 0x2 ;  /* 0x0000000c883c7c11 */ /* 0x000fc8000f8210ff */
[----:B------:R-:W-:Y:S02]  /*2bb0*/  LEA.HI.X R61, R136, UR13, R61, 0x2, P1 ;  /* 0x0000000d883d7c11 */ /* 0x000fe400088f143d */
[----:B------:R-:W-:-:S05]  /*2bc0*/  IADD3 R94, P1, R114, R94, RZ ;  /* 0x0000005e725e7210 */ /* 0x000fca0007f3e0ff */
[----:B------:R-:W-:Y:S01]  /*2bd0*/  IMAD.X R95, R146, 0x1, R113, P1 ;  /* 0x00000001925f7824 */ /* 0x000fe200008e0671 */
[----:B------:R-:W-:-:S04]  /*2be0*/  LEA R136, P1, R94, UR12, 0x2 ;  /* 0x0000000c5e887c11 */ /* 0x000fc8000f8210ff */
[----:B------:R-:W-:Y:S02]  /*2bf0*/  LEA.HI.X R137, R94, UR13, R95, 0x2, P1 ;  /* 0x0000000d5e897c11 */ /* 0x000fe400088f145f */
[----:B------:R-:W-:-:S05]  /*2c00*/  IADD3 R64, P1, R92, R114, RZ ;  /* 0x000000725c407210 */ /* 0x000fca0007f3e0ff */
[----:B------:R-:W-:Y:S01]  /*2c10*/  IMAD.X R93, R93, 0x1, R113, P1 ;  /* 0x000000015d5d7824 */ /* 0x000fe200008e0671 */
[----:B------:R-:W-:-:S04]  /*2c20*/  LEA R138, P1, R64, UR12, 0x2 ;  /* 0x0000000c408a7c11 */ /* 0x000fc8000f8210ff */
[----:B------:R-:W-:Y:S02]  /*2c30*/  LEA.HI.X R139, R64, UR13, R93, 0x2, P1 ;  /* 0x0000000d408b7c11 */ /* 0x000fe400088f145d */
[----:B------:R-:W-:-:S04]  /*2c40*/  IADD3 R146, P1, R142, R110, RZ ;  /* 0x0000006e8e927210 */ /* 0x000fc80007f3e0ff */
[----:B------:R-:W-:Y:S02]  /*2c50*/  IADD3.X R147, R111, R116, R143, P1, !PT ;  /* 0x000000746f937210 */ /* 0x000fe40000ffe48f */
[-C--:B------:R-:W-:Y:S01]  /*2c60*/  IADD3 R148, P1, R144, R110.reuse, RZ ;  /* 0x0000006e90947210 */ /* 0x080fe20007f3e0ff */
[----:B------:R-:W-:-:S03]  /*2c70*/  IMAD.WIDE.U32 R92, R121, R110, R146 ;  /* 0x0000006e795c7225 */ /* 0x000fc600078e0092 */
        /* <DEDUP_REMOVED lines=108> */
[----:B------:R-:W-:Y:S02]  /*3340*/  IADD3.X R135, R111, R116, R157, P1, !PT ;  /* 0x000000746f877210 */ /* 0x000fe40000ffe49d */
[----:B------:R-:W-:Y:S02]  /*3350*/  LEA R114, P1, R133, UR12, 0x2 ;  /* 0x0000000c85727c11 */ /* 0x000fe4000f8210ff */
[----:B------:R-:W-:Y:S01]  /*3360*/  P2R R116, PR, RZ, 0x4 ;  /* 0x00000004ff747803 */ /* 0x000fe20000000000 */
[----:B------:R-:W-:Y:S01]  /*3370*/  IMAD.WIDE.U32 R134, R121, R110, R134 ;  /* 0x0000006e79867225 */ /* 0x000fe200078e0086 */
[----:B------:R-:W-:Y:S02]  /*3380*/  LEA.HI.X R115, R133, UR13, R120, 0x2, P1 ;  /* 0x0000000d85737c11 */ /* 0x000fe400088f1478 */
[----:B------:R-:W-:-:S04]  /*3390*/  IADD3 R110, P1, R108, R118, RZ ;  /* 0x000000766c6e7210 */ /* 0x000fc80007f3e0ff */
[----:B------:R-:W-:Y:S02]  /*33a0*/  IADD3.X R111, R109, R125, R119, P1, !PT ;  /* 0x0000007d6d6f7210 */ /* 0x000fe40000ffe477 */
[----:B------:R-:W-:Y:S01]  /*33b0*/  IADD3 R118, P1, R108, R134, RZ ;  /* 0x000000866c767210 */ /* 0x000fe20007f3e0ff */
[----:B------:R-:W-:-:S03]  /*33c0*/  IMAD.WIDE.U32 R110, R6, UR8, R110 ;  /* 0x00000008066e7c25 */ /* 0x000fc6000f8e006e */
[----:B------:R-:W-:Y:S01]  /*33d0*/  IADD3.X R119, R109, R125, R135, P1, !PT ;  /* 0x0000007d6d777210 */ /* 0x000fe20000ffe487 */
[----:B------:R-:W-:Y:S01]  /*33e0*/  IMAD.IADD R109, R123, 0x1, R111 ;  /* 0x000000017b6d7824 */ /* 0x000fe200078e026f */
[----:B------:R-:W-:Y:S01]  /*33f0*/  LEA R108, P1, R110, UR12, 0x2 ;  /* 0x0000000c6e6c7c11 */ /* 0x000fe2000f8210ff */
[----:B------:R-:W-:-:S03]  /*3400*/  IMAD.WIDE.U32 R118, R6, UR8, R118 ;  /* 0x0000000806767c25 */ /* 0x000fc6000f8e0076 */
[----:B------:R-:W-:Y:S01]  /*3410*/  LEA.HI.X R109, R110, UR13, R109, 0x2, P1 ;  /* 0x0000000d6e6d7c11 */ /* 0x000fe200088f146d */
[----:B------:R-:W-:Y:S01]  /*3420*/  IMAD.IADD R123, R123, 0x1, R119 ;  /* 0x000000017b7b7824 */ /* 0x000fe200078e0277 */
[----:B------:R-:W-:-:S04]  /*3430*/  LEA R110, P1, R118, UR12, 0x2 ;  /* 0x0000000c766e7c11 */ /* 0x000fc8000f8210ff */
[----:B------:R-:W-:Y:S02]  /*3440*/  LEA.HI.X R111, R118, UR13, R123, 0x2, P1 ;  /* 0x0000000d766f7c11 */ /* 0x000fe400088f147b */
[----:B------:R-:W-:-:S13]  /*3450*/  ISETP.GT.AND P1, PT, R11, RZ, P2 ;  /* 0x000000ff0b00720c */ /* 0x000fda0001724270 */
[----:B------:R-:W-:Y:S05]  /*3460*/  @!P1 BRA `(.L_x_40) ;  /* 0x0000000000049947 */ /* 0x000fea0003800000 */
[----:B------:R4:W5:Y:S02]  /*3470*/  LDG.E.LTC128B R141, desc[UR10][R130.64] ;  /* 0x0000000a828d7981 */ /* 0x000964000c1e1920 */
.L_x_40:
[----:B------:R-:W-:Y:S05]  /*3480*/  BSYNC B1 ;  /* 0x0000000000017941 */ /* 0x000fea0003800000 */
.L_x_39:
[----:B-----5:R-:W-:Y:S01]  /*3490*/  FMUL R6, R141, R104 ;  /* 0x000000688d067220 */ /* 0x020fe20000400000 */
[----:B------:R-:W-:Y:S03]  /*34a0*/  BSSY B1, `(.L_x_41) ;  /* 0x0000006000017945 */ /* 0x000fe60003800000 */
[----:B------:R-:W-:-:S05]  /*34b0*/  FFMA R65, R65, R105, R6 ;  /* 0x0000006941417223 */ /* 0x000fca0000000006 */
[----:B------:R0:W-:Y:S01]  /*34c0*/  @P1 STG.E desc[UR10][R88.64], R65 ;  /* 0x0000004158001986 */ /* 0x0001e2000c10190a */
[----:B------:R-:W-:-:S13]  /*34d0*/  ISETP.GT.AND P1, PT, R11, 0x8, P3 ;  /* 0x000000080b00780c */ /* 0x000fda0001f24270 */
[----:B0-----:R-:W-:Y:S05]  /*34e0*/  @!P1 BRA `(.L_x_42) ;  /* 0x0000000000049947 */ /* 0x001fea0003800000 */
[----:B------:R0:W5:Y:S02]  /*34f0*/  LDG.E.LTC128B R141, desc[UR10][R62.64+0x20] ;  /* 0x0000200a3e8d7981 */ /* 0x000164000c1e1920 */
.L_x_42:
[----:B------:R-:W-:Y:S05]  /*3500*/  BSYNC B1 ;  /* 0x0000000000017941 */ /* 0x000fea0003800000 */
.L_x_41:
[----:B-----5:R-:W-:Y:S01]  /*3510*/  FMUL R65, R141, R104 ;  /* 0x000000688d417220 */ /* 0x020fe20000400000 */
[----:B------:R-:W-:Y:S01]  /*3520*/  @P1 IMAD.MOV.U32 R64, RZ, RZ, R90 ;  /* 0x000000ffff401224 */ /* 0x000fe200078e005a */
[----:B------:R-:W-:Y:S02]  /*3530*/  BSSY B1, `(.L_x_43) ;  /* 0x0000007000017945 */ /* 0x000fe40003800000 */
[----:B------:R-:W-:Y:S01]  /*3540*/  FFMA R119, R66, R105, R65 ;  /* 0x0000006942777223 */ /* 0x000fe20000000041 */
[----:B------:R-:W-:-:S05]  /*3550*/  @P1 IMAD.MOV.U32 R65, RZ, RZ, R91 ;  /* 0x000000ffff411224 */ /* 0x000fca00078e005b */
[----:B------:R0:W-:Y:S01]  /*3560*/  @P1 STG.E desc[UR10][R64.64+0x20], R119 ;  /* 0x0000207740001986 */ /* 0x0001e2000c10190a */
[----:B------:R-:W-:-:S13]  /*3570*/  ISETP.GT.AND P1, PT, R11, 0x8, P2 ;  /* 0x000000080b00780c */ /* 0x000fda0001724270 */
[----:B0-----:R-:W-:Y:S05]  /*3580*/  @!P1 BRA `(.L_x_44) ;  /* 0x0000000000049947 */ /* 0x001fea0003800000 */
[----:B------:R0:W5:Y:S02]  /*3590*/  LDG.E.LTC128B R141, desc[UR10][R60.64+0x20] ;  /* 0x0000200a3c8d7981 */ /* 0x000164000c1e1920 */
.L_x_44:
[----:B------:R-:W-:Y:S05]  /*35a0*/  BSYNC B1 ;  /* 0x0000000000017941 */ /* 0x000fea0003800000 */
.L_x_43:
[----:B-----5:R-:W-:Y:S01]  /*35b0*/  FMUL R6, R141, R104 ;  /* 0x000000688d067220 */ /* 0x020fe20000400000 */
[----:B------:R-:W-:Y:S01]  /*35c0*/  @P1 IMAD.MOV.U32 R66, RZ, RZ, R88 ;  /* 0x000000ffff421224 */ /* 0x000fe200078e0058 */
[----:B------:R-:W-:Y:S01]  /*35d0*/  ISETP.GT.AND P3, PT, R106, 0x18, PT ;  /* 0x000000186a00780c */ /* 0x000fe20003f64270 */
[----:B------:R-:W-:Y:S01]  /*35e0*/  BSSY B1, `(.L_x_45) ;  /* 0x000000a000017945 */ /* 0x000fe20003800000 */
[----:B------:R-:W-:Y:S01]  /*35f0*/  FFMA R119, R67, R105, R6 ;  /* 0x0000006943777223 */ /* 0x000fe20000000006 */
[----:B------:R-:W-:Y:S01]  /*3600*/  @P1 IMAD.MOV.U32 R67, RZ, RZ, R89 ;  /* 0x000000ffff431224 */ /* 0x000fe200078e0059 */
[----:B------:R-:W-:-:S04]  /*3610*/  P2R R154, PR, RZ, 0x8 ;  /* 0x00000008ff9a7803 */ /* 0x000fc80000000000 */
[----:B------:R0:W-:Y:S01]  /*3620*/  @P1 STG.E desc[UR10][R66.64+0x20], R119 ;  /* 0x0000207742001986 */ /* 0x0001e2000c10190a */
[----:B------:R-:W-:-:S05]  /*3630*/  IADD3 R64, P1, R90, R107, RZ ;  /* 0x0000006b5a407210 */ /* 0x000fca0007f3e0ff */
[----:B------:R-:W-:Y:S01]  /*3640*/  IMAD.X R65, R91, 0x1, R117, P1 ;  /* 0x000000015b417824 */ /* 0x000fe200008e0675 */
[----:B------:R-:W-:-:S13]  /*3650*/  ISETP.GT.AND P1, PT, R11, RZ, P3 ;  /* 0x000000ff0b00720c */ /* 0x000fda0001f24270 */
[----:B0-----:R-:W-:Y:S05]  /*3660*/  @!P1 BRA `(.L_x_46) ;  /* 0x0000000000049947 */ /* 0x001fea0003800000 */
[----:B------:R0:W5:Y:S02]  /*3670*/  LDG.E.LTC128B R141, desc[UR10][R136.64] ;  /* 0x0000000a888d7981 */ /* 0x000164000c1e1920 */
.L_x_46:
[----:B------:R-:W-:Y:S05]  /*3680*/  BSYNC B1 ;  /* 0x0000000000017941 */ /* 0x000fea0003800000 */
.L_x_45:
[----:B-----5:R-:W-:Y:S01]  /*3690*/  FMUL R67, R141, R104 ;  /* 0x000000688d437220 */ /* 0x020fe20000400000 */
[----:B------:R-:W-:Y:S01]  /*36a0*/  ISETP.GT.AND P2, PT, R106, 0x19, PT ;  /* 0x000000196a00780c */ /* 0x000fe20003f44270 */
[----:B------:R-:W-:Y:S02]  /*36b0*/  BSSY B1, `(.L_x_47) ;  /* 0x0000009000017945 */ /* 0x000fe40003800000 */
[----:B------:R-:W-:Y:S01]  /*36c0*/  FFMA R119, R68, R105, R67 ;  /* 0x0000006944777223 */ /* 0x000fe20000000043 */
[----:B------:R-:W-:-:S04]  /*36d0*/  P2R R155, PR, RZ, 0x4 ;  /* 0x00000004ff9b7803 */ /* 0x000fc80000000000 */
[----:B------:R0:W-:Y:S01]  /*36e0*/  @P1 STG.E desc[UR10][R64.64], R119 ;  /* 0x0000007740001986 */ /* 0x0001e2000c10190a */
[----:B------:R-:W-:-:S05]  /*36f0*/  IADD3 R66, P1, R88, R107, RZ ;  /* 0x0000006b58427210 */ /* 0x000fca0007f3e0ff */
[----:B------:R-:W-:Y:S01]  /*3700*/  IMAD.X R67, R89, 0x1, R117, P1 ;  /* 0x0000000159437824 */ /* 0x000fe200008e0675 */
[----:B------:R-:W-:-:S13]  /*3710*/  ISETP.GT.AND P1, PT, R11, RZ, P2 ;  /* 0x000000ff0b00720c */ /* 0x000fda0001724270 */
[----:B0-----:R-:W-:Y:S05]  /*3720*/  @!P1 BRA `(.L_x_48) ;  /* 0x0000000000049947 */ /* 0x001fea0003800000 */
[----:B------:R0:W5:Y:S02]  /*3730*/  LDG.E.LTC128B R141, desc[UR10][R138.64] ;  /* 0x0000000a8a8d7981 */ /* 0x000164000c1e1920 */
.L_x_48:
[----:B------:R-:W-:Y:S05]  /*3740*/  BSYNC B1 ;  /* 0x0000000000017941 */ /* 0x000fea0003800000 */
.L_x_47:
[----:B-----5:R-:W-:Y:S01]  /*3750*/  FMUL R6, R141, R104 ;  /* 0x000000688d067220 */ /* 0x020fe20000400000 */
[----:B------:R-:W-:Y:S03]  /*3760*/  BSSY B1, `(.L_x_49) ;  /* 0x0000008000017945 */ /* 0x000fe60003800000 */
[----:B------:R-:W-:-:S05]  /*3770*/  FFMA R119, R69, R105, R6 ;  /* 0x0000006945777223 */ /* 0x000fca0000000006 */
[----:B------:R0:W-:Y:S01]  /*3780*/  @P1 STG.E desc[UR10][R66.64], R119 ;  /* 0x0000007742001986 */ /* 0x0001e2000c10190a */
[----:B------:R-:W-:-:S05]  /*3790*/  IADD3 R68, P1, R90, R107, RZ ;  /* 0x0000006b5a447210 */ /* 0x000fca0007f3e0ff */
[----:B------:R-:W-:Y:S01]  /*37a0*/  IMAD.X R69, R91, 0x1, R117, P1 ;  /* 0x000000015b457824 */ /* 0x000fe200008e0675 */
[----:B------:R-:W-:-:S13]  /*37b0*/  ISETP.GT.AND P1, PT, R11, 0x8, P3 ;  /* 0x000000080b00780c */ /* 0x000fda0001f24270 */
[----:B0-----:R-:W-:Y:S05]  /*37c0*/  @!P1 BRA `(.L_x_50) ;  /* 0x0000000000049947 */ /* 0x001fea0003800000 */
[----:B------:R0:W5:Y:S02]  /*37d0*/  LDG.E.LTC128B R141, desc[UR10][R94.64+0x20] ;  /* 0x0000200a5e8d7981 */ /* 0x000164000c1e1920 */
.L_x_50:
[----:B------:R-:W-:Y:S05]  /*37e0*/  BSYNC B1 ;  /* 0x0000000000017941 */ /* 0x000fea0003800000 */
.L_x_49:
        /* <DEDUP_REMOVED lines=9> */
.L_x_52:
[----:B------:R-:W-:Y:S05]  /*3880*/  BSYNC B1 ;  /* 0x0000000000017941 */ /* 0x000fea0003800000 */
.L_x_51:
        /* <DEDUP_REMOVED lines=11> */
.L_x_54:
[----:B------:R-:W-:Y:S05]  /*3940*/  BSYNC B1 ;  /* 0x0000000000017941 */ /* 0x000fea0003800000 */
.L_x_53:
        /* <DEDUP_REMOVED lines=11> */
.L_x_56:
[----:B------:R-:W-:Y:S05]  /*3a00*/  BSYNC B1 ;  /* 0x0000000000017941 */ /* 0x000fea0003800000 */
.L_x_55:
        /* <DEDUP_REMOVED lines=9> */
.L_x_58:
[----:B------:R-:W-:Y:S05]  /*3aa0*/  BSYNC B1 ;  /* 0x0000000000017941 */ /* 0x000fea0003800000 */
.L_x_57:
        /* <DEDUP_REMOVED lines=9> */
.L_x_60:
[----:B------:R-:W-:Y:S05]  /*3b40*/  BSYNC B1 ;  /* 0x0000000000017941 */ /* 0x000fea0003800000 */
.L_x_59:
        /* <DEDUP_REMOVED lines=11> */
.L_x_62:
[----:B------:R-:W-:Y:S05]  /*3c00*/  BSYNC B1 ;  /* 0x0000000000017941 */ /* 0x000fea0003800000 */
.L_x_61:
[----:B-----5:R-:W-:Y:S01]  /*3c10*/  FMUL R125, R141, R104 ;  /* 0x000000688d7d7220 */ /* 0x020fe20000400000 */
[----:B------:R-:W-:Y:S01]  /*3c20*/  ISETP.GT.AND P2, PT, R106, 0x29, PT ;  /* 0x000000296a00780c */ /* 0x000fe20003f44270 */
[----:B------:R-:W-:Y:S02]  /*3c30*/  BSSY B1, `(.L_x_63) ;  /* 0x0000009000017945 */ /* 0x000fe40003800000 */
[----:B----4-:R-:W-:Y:S01]  /*3c40*/  FFMA R131, R76, R105, R125 ;  /* 0x000000694c837223 */ /* 0x010fe2000000007d */
[----:B------:R-:W-:-:S04]  /*3c50*/  P2R R143, PR, RZ, 0x4 ;  /* 0x00000004ff8f7803 */ /* 0x000fc80000000000 */
[----:B------:R4:W-:Y:S01]  /*3c60*/  @P1 STG.E desc[UR10][R74.64], R131 ;  /* 0x000000834a001986 */ /* 0x0009e2000c10190a */
[----:B------:R-:W-:-:S05]  /*3c70*/  IADD3 R124, P1, R120, R107, RZ ;  /* 0x0000006b787c7210 */ /* 0x000fca0007f3e0ff */
[----:B------:R-:W-:Y:S01]  /*3c80*/  IMAD.X R125, R121, 0x1, R117, P1 ;  /* 0x00000001797d7824 */ /* 0x000fe200008e0675 */
[----:B------:R-:W-:-:S13]  /*3c90*/  ISETP.GT.AND P1, PT, R11, RZ, P2 ;  /* 0x000000ff0b00720c */ /* 0x000fda0001724270 */
[----:B----4-:R-:W-:Y:S05]  /*3ca0*/  @!P1 BRA `(.L_x_64) ;  /* 0x0000000000049947 */ /* 0x010fea0003800000 */
[----:B------:R4:W5:Y:S02]  /*3cb0*/  LDG.E.LTC128B R141, desc[UR10][R148.64] ;  /* 0x0000000a948d7981 */ /* 0x000964000c1e1920 */
.L_x_64:
[----:B------:R-:W-:Y:S05]  /*3cc0*/  BSYNC B1 ;  /* 0x0000000000017941 */ /* 0x000fea0003800000 */
.L_x_63:
        /* <DEDUP_REMOVED lines=9> */
.L_x_66:
[----:B------:R-:W-:Y:S05]  /*3d60*/  BSYNC B1 ;  /* 0x0000000000017941 */ /* 0x000fea0003800000 */
.L_x_65:
        /* <DEDUP_REMOVED lines=9> */
.L_x_68:
[----:B------:R-:W-:Y:S05]  /*3e00*/  BSYNC B1 ;  /* 0x0000000000017941 */ /* 0x000fea0003800000 */
.L_x_67:
        /* <DEDUP_REMOVED lines=11> */
.L_x_70:
[----:B------:R-:W-:Y:S05]  /*3ec0*/  BSYNC B1 ;  /* 0x0000000000017941 */ /* 0x000fea0003800000 */
.L_x_69:
[----:B-----5:R-:W-:Y:S01]  /*3ed0*/  FMUL R133, R141, R104 ;  /* 0x000000688d857220 */ /* 0x020fe20000400000 */
[----:B------:R-:W-:Y:S01]  /*3ee0*/  ISETP.GT.AND P3, PT, R106, 0x31, PT ;  /* 0x000000316a00780c */ /* 0x000fe20003f64270 */
[----:B------:R-:W-:Y:S02]  /*3ef0*/  BSSY B1, `(.L_x_71) ;  /* 0x0000008000017945 */ /* 0x000fe40003800000 */
[----:B------:R-:W-:-:S05]  /*3f00*/  FFMA R133, R80, R105, R133 ;  /* 0x0000006950857223 */ /* 0x000fca0000000085 */
[----:B------:R0:W-:Y:S01]  /*3f10*/  @P1 STG.E desc[UR10][R78.64], R133 ;  /* 0x000000854e001986 */ /* 0x0001e2000c10190a */
[----:B------:R-:W-:-:S05]  /*3f20*/  IADD3 R134, P1, R124, R107, RZ ;  /* 0x0000006b7c867210 */ /* 0x000fca0007f3e0ff */
[----:B------:R-:W-:Y:S01]  /*3f30*/  IMAD.X R135, R125, 0x1, R117, P1 ;  /* 0x000000017d877824 */ /* 0x000fe200008e0675 */
[----:B------:R-:W-:-:S13]  /*3f40*/  ISETP.GT.AND P1, PT, R11, RZ, P3 ;  /* 0x000000ff0b00720c */ /* 0x000fda0001f24270 */
[----:B0-----:R-:W-:Y:S05]  /*3f50*/  @!P1 BRA `(.L_x_72) ;  /* 0x0000000000049947 */ /* 0x001fea0003800000 */
[----:B------:R0:W5:Y:S02]  /*3f60*/  LDG.E.LTC128B R141, desc[UR10][R152.64] ;  /* 0x0000000a988d7981 */ /* 0x000164000c1e1920 */
.L_x_72:
[----:B------:R-:W-:Y:S05]  /*3f70*/  BSYNC B1 ;  /* 0x0000000000017941 */ /* 0x000fea0003800000 */
.L_x_71:
        /* <DEDUP_REMOVED lines=9> */
.L_x_74:
[----:B------:R-:W-:Y:S05]  /*4010*/  BSYNC B1 ;  /* 0x0000000000017941 */ /* 0x000fea0003800000 */
.L_x_73:
        /* <DEDUP_REMOVED lines=9> */
.L_x_76:
[----:B------:R-:W-:Y:S05]  /*40b0*/  BSYNC B1 ;  /* 0x0000000000017941 */ /* 0x000fea0003800000 */
.L_x_75:
        /* <DEDUP_REMOVED lines=10> */
.L_x_78:
[----:B------:R-:W-:Y:S05]  /*4160*/  BSYNC B1 ;  /* 0x0000000000017941 */ /* 0x000fea0003800000 */
.L_x_77:
[----:B0----5:R-:W-:Y:S01]  /*4170*/  FMUL R113, R141, R104 ;  /* 0x000000688d717220 */ /* 0x021fe20000400000 */
[----:B------:R-:W-:Y:S03]  /*4180*/  BSSY B1, `(.L_x_79) ;  /* 0x0000009000017945 */ /* 0x000fe60003800000 */
[----:B------:R-:W-:-:S05]  /*4190*/  FFMA R133, R84, R105, R113 ;  /* 0x0000006954857223 */ /* 0x000fca0000000071 */
[----:B------:R0:W-:Y:S01]  /*41a0*/  @P1 STG.E desc[UR10][R82.64], R133 ;  /* 0x0000008552001986 */ /* 0x0001e2000c10190a */
[----:B------:R-:W-:-:S05]  /*41b0*/  IADD3 R112, P1, R134, R107, RZ ;  /* 0x0000006b86707210 */ /* 0x000fca0007f3e0ff */
[----:B------:R-:W-:Y:S01]  /*41c0*/  IMAD.X R113, R135, 0x1, R117, P1 ;  /* 0x0000000187717824 */ /* 0x000fe200008e0675 */
[----:B------:R-:W-:-:S04]  /*41d0*/  ISETP.GT.AND P1, PT, R106, 0x39, PT ;  /* 0x000000396a00780c */ /* 0x000fc80003f24270 */
[----:B------:R-:W-:-:S13]  /*41e0*/  ISETP.GT.AND P5, PT, R11, RZ, P1 ;  /* 0x000000ff0b00720c */ /* 0x000fda0000fa4270 */
[----:B0-----:R-:W-:Y:S05]  /*41f0*/  @!P5 BRA `(.L_x_80) ;  /* 0x000000000004d947 */ /* 0x001fea0003800000 */
[----:B------:R0:W5:Y:S02]  /*4200*/  LDG.E.LTC128B R141, desc[UR10][R114.64] ;  /* 0x0000000a728d7981 */ /* 0x000164000c1e1920 */
.L_x_80:
[----:B------:R-:W-:Y:S05]  /*4210*/  BSYNC B1 ;  /* 0x0000000000017941 */ /* 0x000fea0003800000 */
.L_x_79:
[----:B-----5:R-:W-:Y:S01]  /*4220*/  FMUL R6, R141, R104 ;  /* 0x000000688d067220 */ /* 0x020fe20000400000 */
[----:B------:R-:W-:Y:S03]  /*4230*/  BSSY B1, `(.L_x_81) ;  /* 0x000000a000017945 */ /* 0x000fe60003800000 */
[----:B0-----:R-:W-:-:S05]  /*4240*/  FFMA R115, R85, R105, R6 ;  /* 0x0000006955737223 */ /* 0x001fca0000000006 */
[----:B------:R0:W-:Y:S01]  /*4250*/  @P5 STG.E desc[UR10][R112.64], R115 ;  /* 0x0000007370005986 */ /* 0x0001e2000c10190a */
[----:B------:R-:W-:-:S05]  /*4260*/  IADD3 R84, P5, R136, R107, RZ ;  /* 0x0000006b88547210 */ /* 0x000fca0007fbe0ff */
[----:B------:R-:W-:Y:S01]  /*4270*/  IMAD.X R85, R137, 0x1, R117, P5 ;  /* 0x0000000189557824 */ /* 0x000fe200028e0675 */
[----:B------:R-:W-:-:S05]  /*4280*/  IADD3 R106, P5, R80, R107, RZ ;  /* 0x0000006b506a7210 */ /* 0x000fca0007fbe0ff */
[----:B------:R-:W-:Y:S01]  /*4290*/  IMAD.X R107, R81, 0x1, R117, P5 ;  /* 0x00000001516b7824 */ /* 0x000fe200028e0675 */
[----:B------:R-:W-:-:S13]  /*42a0*/  ISETP.GT.AND P5, PT, R11, 0x8, P2 ;  /* 0x000000080b00780c */ /* 0x000fda00017a4270 */
[----:B0-----:R-:W-:Y:S05]  /*42b0*/  @!P5 BRA `(.L_x_82) ;  /* 0x000000000004d947 */ /* 0x001fea0003800000 */
[----:B------:R0:W5:Y:S02]  /*42c0*/  LDG.E.LTC128B R141, desc[UR10][R108.64+0x20] ;  /* 0x0000200a6c8d7981 */ /* 0x000164000c1e1920 */
.L_x_82:
[----:B------:R-:W-:Y:S05]  /*42d0*/  BSYNC B1 ;  /* 0x0000000000017941 */ /* 0x000fea0003800000 */
.L_x_81:
[----:B-----5:R-:W-:Y:S01]  /*42e0*/  FMUL R115, R141, R104 ;  /* 0x000000688d737220 */ /* 0x020fe20000400000 */
[----:B------:R-:W-:Y:S03]  /*42f0*/  BSSY B1, `(.L_x_83) ;  /* 0x0000006000017945 */ /* 0x000fe60003800000 */
[----:B------:R-:W-:-:S05]  /*4300*/  FFMA R115, R86, R105, R115 ;  /* 0x0000006956737223 */ /* 0x000fca0000000073 */
[----:B------:R0:W-:Y:S01]  /*4310*/  @P5 STG.E desc[UR10][R106.64+0x20], R115 ;  /* 0x000020736a005986 */ /* 0x0001e2000c10190a */
[----:B------:R-:W-:-:S13]  /*4320*/  ISETP.GT.AND P5, PT, R11, 0x8, P1 ;  /* 0x000000080b00780c */ /* 0x000fda0000fa4270 */
[----:B0-----:R-:W-:Y:S05]  /*4330*/  @!P5 BRA `(.L_x_84) ;  /* 0x000000000004d947 */ /* 0x001fea0003800000 */
[----:B------:R0:W5:Y:S02]  /*4340*/  LDG.E.LTC128B R141, desc[UR10][R110.64+0x20] ;  /* 0x0000200a6e8d7981 */ /* 0x000164000c1e1920 */
.L_x_84:
[----:B------:R-:W-:Y:S05]  /*4350*/  BSYNC B1 ;  /* 0x0000000000017941 */ /* 0x000fea0003800000 */
.L_x_83:
[----:B-----5:R-:W-:Y:S01]  /*4360*/  FMUL R6, R141, R104 ;  /* 0x000000688d067220 */ /* 0x020fe20000400000 */
[----:B------:R-:W-:Y:S03]  /*4370*/  BSSY B1, `(.L_x_85) ;  /* 0x0000006000017945 */ /* 0x000fe60003800000 */
[----:B------:R-:W-:-:S05]  /*4380*/  FFMA R87, R87, R105, R6 ;  /* 0x0000006957577223 */ /* 0x000fca0000000006 */
[----:B------:R0:W-:Y:S01]  /*4390*/  @P5 STG.E desc[UR10][R84.64+0x20], R87 ;  /* 0x0000205754005986 */ /* 0x0001e2000c10190a */
[----:B------:R-:W-:-:S13]  /*43a0*/  ISETP.GT.AND P5, PT, R11, 0x80, P0 ;  /* 0x000000800b00780c */ /* 0x000fda00007a4270 */
[----:B0-----:R-:W-:Y:S05]  /*43b0*/  @!P5 BRA `(.L_x_86) ;  /* 0x000000000004d947 */ /* 0x001fea0003800000 */
[----:B------:R0:W5:Y:S02]  /*43c0*/  LDG.E.LTC128B R141, desc[UR10][R14.64+0x200] ;  /* 0x0002000a0e8d7981 */ /* 0x000164000c1e1920 */
.L_x_86:
[----:B------:R-:W-:Y:S05]  /*43d0*/  BSYNC B1 ;  /* 0x0000000000017941 */ /* 0x000fea0003800000 */
.L_x_85:
[----:B-----5:R-:W-:Y:S01]  /*43e0*/  FMUL R87, R141, R104 ;  /* 0x000000688d577220 */ /* 0x020fe20000400000 */
[----:B------:R-:W-:Y:S03]  /*43f0*/  BSSY B1, `(.L_x_87) ;  /* 0x0000007000017945 */ /* 0x000fe60003800000 */
[----:B------:R-:W-:-:S05]  /*4400*/  FFMA R87, R24, R105, R87 ;  /* 0x0000006918577223 */ /* 0x000fca0000000057 */
[----:B------:R0:W-:Y:S01]  /*4410*/  @P5 STG.E desc[UR10][R16.64+0x200], R87 ;  /* 0x0002005710005986 */ /* 0x0001e2000c10190a */
[----:B------:R-:W-:-:S04]  /*4420*/  LOP3.LUT P5, RZ, R132, 0x2, RZ, 0xc0, !PT ;  /* 0x0000000284ff7812 */ /* 0x000fc800078ac0ff */
[----:B------:R-:W-:-:S13]  /*4430*/  ISETP.GT.AND P5, PT, R11, 0x80, P5 ;  /* 0x000000800b00780c */ /* 0x000fda0002fa4270 */
[----:B0-----:R-:W-:Y:S05]  /*4440*/  @!P5 BRA `(.L_x_88) ;  /* 0x000000000004d947 */ /* 0x001fea0003800000 */
[----:B------:R0:W5:Y:S02]  /*4450*/  LDG.E.LTC128B R141, desc[UR10][R18.64+0x200] ;  /* 0x0002000a128d7981 */ /* 0x000164000c1e1920 */
.L_x_88:
[----:B------:R-:W-:Y:S05]  /*4460*/  BSYNC B1 ;  /* 0x0000000000017941 */ /* 0x000fea0003800000 */
.L_x_87:
[----:B-----5:R-:W-:Y:S01]  /*4470*/  FMUL R6, R141, R104 ;  /* 0x000000688d067220 */ /* 0x020fe20000400000 */
[----:B------:R-:W-:Y:S01]  /*4480*/  ISETP.GT.AND P0, PT, R11, 0x88, P0 ;  /* 0x000000880b00780c */ /* 0x000fe20000704270 */
[----:B------:R-:W-:Y:S02]  /*4490*/  BSSY B1, `(.L_x_89) ;  /* 0x0000005000017945 */ /* 0x000fe40003800000 */
[----:B------:R-:W-:-:S05]  /*44a0*/  FFMA R25, R25, R105, R6 ;  /* 0x0000006919197223 */ /* 0x000fca0000000006 */
[----:B------:R0:W-:Y:S05]  /*44b0*/  @P5 STG.E desc[UR10][R12.64+0x200], R25 ;  /* 0x000200190c005986 */ /* 0x0001ea000c10190a */
[----:B------:R-:W-:Y:S05]  /*44c0*/  @!P0 BRA `(.L_x_90) ;  /* 0x0000000000048947 */ /* 0x000fea0003800000 */
[----:B------:R0:W5:Y:S02]  /*44d0*/  LDG.E.LTC128B R141, desc[UR10][R14.64+0x220] ;  /* 0x0002200a0e8d7981 */ /* 0x000164000c1e1920 */
.L_x_90:
[----:B------:R-:W-:Y:S05]  /*44e0*/  BSYNC B1 ;  /* 0x0000000000017941 */ /* 0x000fea0003800000 */
.L_x_89:
[----:B0-2--5:R-:W-:Y:S01]  /*44f0*/  FMUL R15, R141, R104 ;  /* 0x000000688d0f7220 */ /* 0x025fe20000400000 */
[----:B------:R-:W-:Y:S01]  /*4500*/  LOP3.LUT P5, RZ, R132, 0x2, RZ, 0xc0, !PT ;  /* 0x0000000284ff7812 */ /* 0x000fe200078ac0ff */
[----:B------:R-:W-:Y:S02]  /*4510*/  BSSY B1, `(.L_x_91) ;  /* 0x0000006000017945 */ /* 0x000fe40003800000 */
[----:B------:R-:W-:-:S05]  /*4520*/  FFMA R15, R26, R105, R15 ;  /* 0x000000691a0f7223 */ /* 0x000fca000000000f */
[----:B------:R0:W-:Y:S01]  /*4530*/  @P0 STG.E desc[UR10][R16.64+0x220], R15 ;  /* 0x0002200f10000986 */ /* 0x0001e2000c10190a */
[----:B------:R-:W-:-:S13]  /*4540*/  ISETP.GT.AND P0, PT, R11, 0x88, P5 ;  /* 0x000000880b00780c */ /* 0x000fda0002f04270 */
[----:B0-----:R-:W-:Y:S05]  /*4550*/  @!P0 BRA `(.L_x_92) ;  /* 0x0000000000048947 */ /* 0x001fea0003800000 */
[----:B------:R0:W5:Y:S02]  /*4560*/  LDG.E.LTC128B R141, desc[UR10][R18.64+0x220] ;  /* 0x0002200a128d7981 */ /* 0x000164000c1e1920 */
.L_x_92:
[----:B------:R-:W-:Y:S05]  /*4570*/  BSYNC B1 ;  /* 0x0000000000017941 */ /* 0x000fea0003800000 */
.L_x_91:
[----:B-----5:R-:W-:Y:S01]  /*4580*/  FMUL R6, R141, R104 ;  /* 0x000000688d067220 */ /* 0x020fe20000400000 */
[----:B------:R-:W-:Y:S01]  /*4590*/  LOP3.LUT P5, RZ, R132, 0x4, RZ, 0xc0, !PT ;  /* 0x0000000484ff7812 */ /* 0x000fe200078ac0ff */
[----:B------:R-:W-:Y:S02]  /*45a0*/  BSSY B1, `(.L_x_93) ;  /* 0x0000006000017945 */ /* 0x000fe40003800000 */
[----:B------:R-:W-:-:S05]  /*45b0*/  FFMA R27, R27, R105, R6 ;  /* 0x000000691b1b7223 */ /* 0x000fca0000000006 */
[----:B------:R2:W-:Y:S01]  /*45c0*/  @P0 STG.E desc[UR10][R12.64+0x220], R27 ;  /* 0x0002201b0c000986 */ /* 0x0005e2000c10190a */
[----:B------:R-:W-:-:S13]  /*45d0*/  ISETP.GT.AND P0, PT, R11, 0x80, P5 ;  /* 0x000000800b00780c */ /* 0x000fda0002f04270 */
[----:B--2---:R-:W-:Y:S05]  /*45e0*/  @!P0 BRA `(.L_x_94) ;  /* 0x0000000000048947 */ /* 0x004fea0003800000 */
[----:B------:R2:W5:Y:S02]  /*45f0*/  LDG.E.LTC128B R141, desc[UR10][R20.64+0x200] ;  /* 0x0002000a148d7981 */ /* 0x000564000c1e1920 */
.L_x_94:
[----:B------:R-:W-:Y:S05]  /*4600*/  BSYNC B1 ;  /* 0x0000000000017941 */ /* 0x000fea0003800000 */
.L_x_93:
[----:B-----5:R-:W-:Y:S01]  /*4610*/  FMUL R13, R141, R104 ;  /* 0x000000688d0d7220 */ /* 0x020fe20000400000 */
[----:B------:R-:W-:Y:S03]  /*4620*/  BSSY B1, `(.L_x_95) ;  /* 0x0000006000017945 */ /* 0x000fe60003800000 */
[----:B------:R-:W-:-:S05]  /*4630*/  FFMA R13, R28, R105, R13 ;  /* 0x000000691c0d7223 */ /* 0x000fca000000000d */
[----:B------:R0:W-:Y:S01]  /*4640*/  @P0 STG.E desc[UR10][R22.64+0x200], R13 ;  /* 0x0002000d16000986 */ /* 0x0001e2000c10190a */
[----:B------:R-:W-:-:S13]  /*4650*/  ISETP.GT.AND P0, PT, R11, 0x80, P4 ;  /* 0x000000800b00780c */ /* 0x000fda0002704270 */
[----:B0-----:R-:W-:Y:S05]  /*4660*/  @!P0 BRA `(.L_x_96) ;  /* 0x0000000000048947 */ /* 0x001fea0003800000 */
[----:B------:R0:W5:Y:S02]  /*4670*/  LDG.E.LTC128B R141, desc[UR10][R58.64+0x200] ;  /* 0x0002000a3a8d7981 */ /* 0x000164000c1e1920 */
.L_x_96:
[----:B------:R-:W-:Y:S05]  /*4680*/  BSYNC B1 ;  /* 0x0000000000017941 */ /* 0x000fea0003800000 */
.L_x_95:
[----:B-----5:R-:W-:Y:S01]  /*4690*/  FMUL R6, R141, R104 ;  /* 0x000000688d067220 */ /* 0x020fe20000400000 */
[----:B------:R-:W-:Y:S03]  /*46a0*/  BSSY B1, `(.L_x_97) ;  /* 0x0000006000017945 */ /* 0x000fe60003800000 */
[----:B------:R-:W-:-:S05]  /*46b0*/  FFMA R29, R29, R105, R6 ;  /* 0x000000691d1d7223 */ /* 0x000fca0000000006 */
[----:B------:R0:W-:Y:S01]  /*46c0*/  @P0 STG.E desc[UR10][R56.64+0x200], R29 ;  /* 0x0002001d38000986 */ /* 0x0001e2000c10190a */
[----:B------:R-:W-:-:S13]  /*46d0*/  ISETP.GT.AND P0, PT, R11, 0x88, P5 ;  /* 0x000000880b00780c */ /* 0x000fda0002f04270 */
[----:B0-----:R-:W-:Y:S05]  /*46e0*/  @!P0 BRA `(.L_x_98) ;  /* 0x0000000000048947 */ /* 0x001fea0003800000 */
[----:B------:R0:W5:Y:S02]  /*46f0*/  LDG.E.LTC128B R141, desc[UR10][R20.64+0x220] ;  /* 0x0002200a148d7981 */ /* 0x000164000c1e1920 */
.L_x_98:
[----:B------:R-:W-:Y:S05]  /*4700*/  BSYNC B1 ;  /* 0x0000000000017941 */ /* 0x000fea0003800000 */
.L_x_97:
[----:B-----5:R-:W-:Y:S01]  /*4710*/  FMUL R13, R141, R104 ;  /* 0x000000688d0d7220 */ /* 0x020fe20000400000 */
[----:B------:R-:W-:Y:S01]  /*4720*/  ISETP.GT.AND P4, PT, R11, 0x88, P4 ;  /* 0x000000880b00780c */ /* 0x000fe20002784270 */
[----:B------:R-:W-:Y:S02]  /*4730*/  BSSY B1, `(.L_x_99) ;  /* 0x0000005000017945 */ /* 0x000fe40003800000 */
[----:B------:R-:W-:-:S05]  /*4740*/  FFMA R13, R30, R105, R13 ;  /* 0x000000691e0d7223 */ /* 0x000fca000000000d */
[----:B------:R0:W-:Y:S05]  /*4750*/  @P0 STG.E desc[UR10][R22.64+0x220], R13 ;  /* 0x0002200d16000986 */ /* 0x0001ea000c10190a */
[----:B------:R-:W-:Y:S05]  /*4760*/  @!P4 BRA `(.L_x_100) ;  /* 0x000000000004c947 */ /* 0x000fea0003800000 */
[----:B------:R0:W5:Y:S02]  /*4770*/  LDG.E.LTC128B R141, desc[UR10][R58.64+0x220] ;  /* 0x0002200a3a8d7981 */ /* 0x000164000c1e1920 */
.L_x_100:
[----:B------:R-:W-:Y:S05]  /*4780*/  BSYNC B1 ;  /* 0x0000000000017941 */ /* 0x000fea0003800000 */
.L_x_99:
[----:B-----5:R-:W-:Y:S01]  /*4790*/  FMUL R6, R141, R104 ;  /* 0x000000688d067220 */ /* 0x020fe20000400000 */
[----:B------:R-:W-:Y:S01]  /*47a0*/  LOP3.LUT P5, RZ, R132, 0x10, RZ, 0xc0, !PT ;  /* 0x0000001084ff7812 */ /* 0x000fe200078ac0ff */
[----:B------:R-:W-:Y:S02]  /*47b0*/  BSSY B1, `(.L_x_101) ;  /* 0x0000006000017945 */ /* 0x000fe40003800000 */
[----:B------:R-:W-:Y:S01]  /*47c0*/  FFMA R31, R31, R105, R6 ;  /* 0x000000691f1f7223 */ /* 0x000fe20000000006 */
[----:B------:R-:W-:-:S04]  /*47d0*/  ISETP.GT.AND P0, PT, R11, 0x80, P5 ;  /* 0x000000800b00780c */ /* 0x000fc80002f04270 */
[----:B------:R0:W-:Y:S09]  /*47e0*/  @P4 STG.E desc[UR10][R56.64+0x220], R31 ;  /* 0x0002201f38004986 */ /* 0x0001f2000c10190a */
[----:B------:R-:W-:Y:S05]  /*47f0*/  @!P0 BRA `(.L_x_102) ;  /* 0x0000000000048947 */ /* 0x000fea0003800000 */
[----:B------:R0:W5:Y:S02]  /*4800*/  LDG.E.LTC128B R141, desc[UR10][R62.64+0x200] ;  /* 0x0002000a3e8d7981 */ /* 0x000164000c1e1920 */
.L_x_102:
[----:B------:R-:W-:Y:S05]  /*4810*/  BSYNC B1 ;  /* 0x0000000000017941 */ /* 0x000fea0003800000 */
.L_x_101:
[----:B0----5:R-:W-:Y:S01]  /*4820*/  FMUL R13, R141, R104 ;  /* 0x000000688d0d7220 */ /* 0x021fe20000400000 */
[----:B------:R-:W-:Y:S01]  /*4830*/  @P0 IMAD.MOV.U32 R12, RZ, RZ, R90 ;  /* 0x000000ffff0c0224 */ /* 0x000fe200078e005a */
[----:B------:R-:W-:Y:S01]  /*4840*/  ISETP.NE.AND P4, PT, R116, RZ, PT ;  /* 0x000000ff7400720c */ /* 0x000fe20003f85270 */
[----:B------:R-:W-:Y:S01]  /*4850*/  BSSY B1, `(.L_x_103) ;  /* 0x0000007000017945 */ /* 0x000fe20003800000 */
[----:B------:R-:W-:Y:S01]  /*4860*/  FFMA R15, R32, R105, R13 ;  /* 0x00000069200f7223 */ /* 0x000fe2000000000d */
[----:B------:R-:W-:-:S05]  /*4870*/  @P0 IMAD.MOV.U32 R13, RZ, RZ, R91 ;  /* 0x000000ffff0d0224 */ /* 0x000fca00078e005b */
[----:B------:R0:W-:Y:S01]  /*4880*/  @P0 STG.E desc[UR10][R12.64+0x200], R15 ;  /* 0x0002000f0c000986 */ /* 0x0001e2000c10190a */
[----:B------:R-:W-:-:S13]  /*4890*/  ISETP.GT.AND P0, PT, R11, 0x80, P4 ;  /* 0x000000800b00780c */ /* 0x000fda0002704270 */
[----:B0-----:R-:W-:Y:S05]  /*48a0*/  @!P0 BRA `(.L_x_104) ;  /* 0x0000000000048947 */ /* 0x001fea0003800000 */
[----:B------:R0:W5:Y:S02]  /*48b0*/  LDG.E.LTC128B R141, desc[UR10][R60.64+0x200] ;  /* 0x0002000a3c8d7981 */ /* 0x000164000c1e1920 */
.L_x_104:
[----:B------:R-:W-:Y:S05]  /*48c0*/  BSYNC B1 ;  /* 0x0000000000017941 */ /* 0x000fea0003800000 */
.L_x_103:
[----:B-----5:R-:W-:Y:S01]  /*48d0*/  FMUL R6, R141, R104 ;  /* 0x000000688d067220 */ /* 0x020fe20000400000 */
[----:B------:R-:W-:Y:S01]  /*48e0*/  @P0 IMAD.MOV.U32 R12, RZ, RZ, R88 ;  /* 0x000000ffff0c0224 */ /* 0x000fe200078e0058 */
[----:B------:R-:W-:Y:S01]  /*48f0*/  BSSY B1, `(.L_x_105) ;  /* 0x0000007000017945 */ /* 0x000fe20003800000 */
[----:B------:R-:W-:Y:S02]  /*4900*/  @P0 IMAD.MOV.U32 R13, RZ, RZ, R89 ;  /* 0x000000ffff0d0224 */ /* 0x000fe400078e0059 */
[----:B------:R-:W-:-:S05]  /*4910*/  FFMA R33, R33, R105, R6 ;  /* 0x0000006921217223 */ /* 0x000fca0000000006 */
[----:B------:R0:W-:Y:S01]  /*4920*/  @P0 STG.E desc[UR10][R12.64+0x200], R33 ;  /* 0x000200210c000986 */ /* 0x0001e2000c10190a */
[----:B------:R-:W-:-:S13]  /*4930*/  ISETP.GT.AND P0, PT, R11, 0x88, P5 ;  /* 0x000000880b00780c */ /* 0x000fda0002f04270 */
[----:B0-----:R-:W-:Y:S05]  /*4940*/  @!P0 BRA `(.L_x_106) ;  /* 0x0000000000048947 */ /* 0x001fea0003800000 */
[----:B------:R0:W5:Y:S02]  /*4950*/  LDG.E.LTC128B R141, desc[UR10][R62.64+0x220] ;  /* 0x0002200a3e8d7981 */ /* 0x000164000c1e1920 */
.L_x_106:
[----:B------:R-:W-:Y:S05]  /*4960*/  BSYNC B1 ;  /* 0x0000000000017941 */ /* 0x000fea0003800000 */
.L_x_105:
[----:B-----5:R-:W-:Y:S01]  /*4970*/  FMUL R13, R141, R104 ;  /* 0x000000688d0d7220 */ /* 0x020fe20000400000 */
[----:B------:R-:W-:Y:S03]  /*4980*/  BSSY B1, `(.L_x_107) ;  /* 0x0000006000017945 */ /* 0x000fe60003800000 */
[----:B------:R-:W-:-:S05]  /*4990*/  FFMA R13, R34, R105, R13 ;  /* 0x00000069220d7223 */ /* 0x000fca000000000d */
[----:B------:R0:W-:Y:S01]  /*49a0*/  @P0 STG.E desc[UR10][R90.64+0x220], R13 ;  /* 0x0002200d5a000986 */ /* 0x0001e2000c10190a */
[----:B------:R-:W-:-:S13]  /*49b0*/  ISETP.GT.AND P0, PT, R11, 0x88, P4 ;  /* 0x000000880b00780c */ /* 0x000fda0002704270 */
[----:B0-----:R-:W-:Y:S05]  /*49c0*/  @!P0 BRA `(.L_x_108) ;  /* 0x0000000000048947 */ /* 0x001fea0003800000 */
[----:B------:R0:W5:Y:S02]  /*49d0*/  LDG.E.LTC128B R141, desc[UR10][R60.64+0x220] ;  /* 0x0002200a3c8d7981 */ /* 0x000164000c1e1920 */
.L_x_108:
[----:B------:R-:W-:Y:S05]  /*49e0*/  BSYNC B1 ;  /* 0x0000000000017941 */ /* 0x000fea0003800000 */
.L_x_107:
[----:B-----5:R-:W-:Y:S01]  /*49f0*/  FMUL R6, R141, R104 ;  /* 0x000000688d067220 */ /* 0x020fe20000400000 */
[----:B------:R-:W-:Y:S01]  /*4a00*/  ISETP.NE.AND P5, PT, R154, RZ, PT ;  /* 0x000000ff9a00720c */ /* 0x000fe20003fa5270 */
[----:B------:R-:W-:Y:S02]  /*4a10*/  BSSY B1, `(.L_x_109) ;  /* 0x0000006000017945 */ /* 0x000fe40003800000 */
[----:B------:R-:W-:-:S05]  /*4a20*/  FFMA R35, R35, R105, R6 ;  /* 0x0000006923237223 */ /* 0x000fca0000000006 */
[----:B------:R0:W-:Y:S01]  /*4a30*/  @P0 STG.E desc[UR10][R88.64+0x220], R35 ;  /* 0x0002202358000986 */ /* 0x0001e2000c10190a */
[----:B------:R-:W-:-:S13]  /*4a40*/  ISETP.GT.AND P0, PT, R11, 0x80, P5 ;  /* 0x000000800b00780c */ /* 0x000fda0002f04270 */
[----:B0-----:R-:W-:Y:S05]  /*4a50*/  @!P0 BRA `(.L_x_110) ;  /* 0x0000000000048947 */ /* 0x001fea0003800000 */
[----:B------:R0:W5:Y:S02]  /*4a60*/  LDG.E.LTC128B R141, desc[UR10][R94.64+0x200] ;  /* 0x0002000a5e8d7981 */ /* 0x000164000c1e1920 */
.L_x_110:
[----:B------:R-:W-:Y:S05]  /*4a70*/  BSYNC B1 ;  /* 0x0000000000017941 */ /* 0x000fea0003800000 */
.L_x_109:
        /* <DEDUP_REMOVED lines=8> */
.L_x_112:
[----:B------:R-:W-:Y:S05]  /*4b00*/  BSYNC B1 ;  /* 0x0000000000017941 */ /* 0x000fea0003800000 */
.L_x_111:
[----:B-----5:R-:W-:Y:S01]  /*4b10*/  FMUL R6, R141, R104 ;  /* 0x000000688d067220 */ /* 0x020fe20000400000 */
[----:B------:R-:W-:Y:S03]  /*4b20*/  BSSY B1, `(.L_x_113) ;  /* 0x0000006000017945 */ /* 0x000fe60003800000 */
[----:B------:R-:W-:-:S05]  /*4b30*/  FFMA R37, R37, R105, R6 ;  /* 0x0000006925257223 */ /* 0x000fca0000000006 */
[----:B------:R0:W-:Y:S01]  /*4b40*/  @P0 STG.E desc[UR10][R66.64+0x200], R37 ;  /* 0x0002002542000986 */ /* 0x0001e2000c10190a */
[----:B------:R-:W-:-:S13]  /*4b50*/  ISETP.GT.AND P0, PT, R11, 0x88, P5 ;  /* 0x000000880b00780c */ /* 0x000fda0002f04270 */
[----:B0-----:R-:W-:Y:S05]  /*4b60*/  @!P0 BRA `(.L_x_114) ;  /* 0x0000000000048947 */ /* 0x001fea0003800000 */
[----:B------:R0:W5:Y:S02]  /*4b70*/  LDG.E.LTC128B R141, desc[UR10][R94.64+0x220] ;  /* 0x0002200a5e8d7981 */ /* 0x000164000c1e1920 */
.L_x_114:
[----:B------:R-:W-:Y:S05]  /*4b80*/  BSYNC B1 ;  /* 0x0000000000017941 */ /* 0x000fea0003800000 */
.L_x_113:
[----:B-----5:R-:W-:Y:S01]  /*4b90*/  FMUL R13, R141, R104 ;  /* 0x000000688d0d7220 */ /* 0x020fe20000400000 */
[----:B------:R-:W-:Y:S03]  /*4ba0*/  BSSY B1, `(.L_x_115) ;  /* 0x0000006000017945 */ /* 0x000fe60003800000 */
[----:B------:R-:W-:-:S05]  /*4bb0*/  FFMA R13, R38, R105, R13 ;  /* 0x00000069260d7223 */ /* 0x000fca000000000d */
[----:B------:R0:W-:Y:S01]  /*4bc0*/  @P0 STG.E desc[UR10][R68.64+0x220], R13 ;  /* 0x0002200d44000986 */ /* 0x0001e2000c10190a */
[----:B------:R-:W-:-:S13]  /*4bd0*/  ISETP.GT.AND P0, PT, R11, 0x88, P4 ;  /* 0x000000880b00780c */ /* 0x000fda0002704270 */
[----:B0-----:R-:W-:Y:S05]  /*4be0*/  @!P0 BRA `(.L_x_116) ;  /* 0x0000000000048947 */ /* 0x001fea0003800000 */
[----:B------:R0:W5:Y:S02]  /*4bf0*/  LDG.E.LTC128B R141, desc[UR10][R92.64+0x220] ;  /* 0x0002200a5c8d7981 */ /* 0x000164000c1e1920 */
.L_x_116:
[----:B------:R-:W-:Y:S05]  /*4c00*/  BSYNC B1 ;  /* 0x0000000000017941 */ /* 0x000fea0003800000 */
.L_x_115:
        /* <DEDUP_REMOVED lines=8> */
.L_x_118:
[----:B------:R-:W-:Y:S05]  /*4c90*/  BSYNC B1 ;  /* 0x0000000000017941 */ /* 0x000fea0003800000 */
.L_x_117:
        /* <DEDUP_REMOVED lines=8> */
.L_x_120:
[----:B------:R-:W-:Y:S05]  /*4d20*/  BSYNC B1 ;  /* 0x0000000000017941 */ /* 0x000fea0003800000 */
.L_x_119:
[----:B-----5:R-:W-:Y:S01]  /*4d30*/  FMUL R6, R141, R104 ;  /* 0x000000688d067220 */ /* 0x020fe20000400000 */
[----:B------:R-:W-:Y:S03]  /*4d40*/  BSSY B1, `(.L_x_121) ;  /* 0x0000006000017945 */ /* 0x000fe60003800000 */
[----:B------:R-:W-:-:S05]  /*4d50*/  FFMA R41, R41, R105, R6 ;  /* 0x0000006929297223 */ /* 0x000fca0000000006 */
[----:B------:R0:W-:Y:S01]  /*4d60*/  @P0 STG.E desc[UR10][R120.64+0x200], R41 ;  /* 0x0002002978000986 */ /* 0x0001e2000c10190a */
[----:B------:R-:W-:-:S13]  /*4d70*/  ISETP.GT.AND P0, PT, R11, 0x88, P5 ;  /* 0x000000880b00780c */ /* 0x000fda0002f04270 */
[----:B0-----:R-:W-:Y:S05]  /*4d80*/  @!P0 BRA `(.L_x_122) ;  /* 0x0000000000048947 */ /* 0x001fea0003800000 */
[----:B------:R0:W5:Y:S02]  /*4d90*/  LDG.E.LTC128B R141, desc[UR10][R98.64+0x220] ;  /* 0x0002200a628d7981 */ /* 0x000164000c1e1920 */
.L_x_122:
[----:B------:R-:W-:Y:S05]  /*4da0*/  BSYNC B1 ;  /* 0x0000000000017941 */ /* 0x000fea0003800000 */
.L_x_121:
[----:B-----5:R-:W-:Y:S01]  /*4db0*/  FMUL R13, R141, R104 ;  /* 0x000000688d0d7220 */ /* 0x020fe20000400000 */
[----:B------:R-:W-:Y:S03]  /*4dc0*/  BSSY B1, `(.L_x_123) ;  /* 0x0000006000017945 */ /* 0x000fe60003800000 */
[----:B------:R-:W-:-:S05]  /*4dd0*/  FFMA R13, R42, R105, R13 ;  /* 0x000000692a0d7223 */ /* 0x000fca000000000d */
[----:B------:R0:W-:Y:S01]  /*4de0*/  @P0 STG.E desc[UR10][R72.64+0x220], R13 ;  /* 0x0002200d48000986 */ /* 0x0001e2000c10190a */
[----:B------:R-:W-:-:S13]  /*4df0*/  ISETP.GT.AND P0, PT, R11, 0x88, P4 ;  /* 0x000000880b00780c */ /* 0x000fda0002704270 */
[----:B0-----:R-:W-:Y:S05]  /*4e00*/  @!P0 BRA `(.L_x_124) ;  /* 0x0000000000048947 */ /* 0x001fea0003800000 */
[----:B------:R0:W5:Y:S02]  /*4e10*/  LDG.E.LTC128B R141, desc[UR10][R96.64+0x220] ;  /* 0x0002200a608d7981 */ /* 0x000164000c1e1920 */
.L_x_124:
[----:B------:R-:W-:Y:S05]  /*4e20*/  BSYNC B1 ;  /* 0x0000000000017941 */ /* 0x000fea0003800000 */
.L_x_123:
        /* <DEDUP_REMOVED lines=8> */
.L_x_126:
[----:B------:R-:W-:Y:S05]  /*4eb0*/  BSYNC B1 ;  /* 0x0000000000017941 */ /* 0x000fea0003800000 */
.L_x_125:
        /* <DEDUP_REMOVED lines=8> */
.L_x_128:
[----:B------:R-:W-:Y:S05]  /*4f40*/  BSYNC B1 ;  /* 0x0000000000017941 */ /* 0x000fea0003800000 */
.L_x_127:
[----:B-----5:R-:W-:Y:S01]  /*4f50*/  FMUL R6, R141, R104 ;  /* 0x000000688d067220 */ /* 0x020fe20000400000 */
[----:B------:R-:W-:Y:S03]  /*4f60*/  BSSY B1, `(.L_x_129) ;  /* 0x0000006000017945 */ /* 0x000fe60003800000 */
[----:B------:R-:W-:-:S05]  /*4f70*/  FFMA R45, R45, R105, R6 ;  /* 0x000000692d2d7223 */ /* 0x000fca0000000006 */
[----:B------:R0:W-:Y:S01]  /*4f80*/  @P0 STG.E desc[UR10][R124.64+0x200], R45 ;  /* 0x0002002d7c000986 */ /* 0x0001e2000c10190a */
[----:B------:R-:W-:-:S13]  /*4f90*/  ISETP.GT.AND P0, PT, R11, 0x88, P5 ;  /* 0x000000880b00780c */ /* 0x000fda0002f04270 */
[----:B0-----:R-:W-:Y:S05]  /*4fa0*/  @!P0 BRA `(.L_x_130) ;  /* 0x0000000000048947 */ /* 0x001fea0003800000 */
[----:B------:R0:W5:Y:S02]  /*4fb0*/  LDG.E.LTC128B R141, desc[UR10][R100.64+0x220] ;  /* 0x0002200a648d7981 */ /* 0x000164000c1e1920 */
.L_x_130:
[----:B------:R-:W-:Y:S05]  /*4fc0*/  BSYNC B1 ;  /* 0x0000000000017941 */ /* 0x000fea0003800000 */
.L_x_129:
[----:B-----5:R-:W-:Y:S01]  /*4fd0*/  FMUL R13, R141, R104 ;  /* 0x000000688d0d7220 */ /* 0x020fe20000400000 */
[----:B------:R-:W-:Y:S01]  /*4fe0*/  ISETP.GT.AND P4, PT, R11, 0x88, P4 ;  /* 0x000000880b00780c */ /* 0x000fe20002784270 */
[----:B------:R-:W-:Y:S02]  /*4ff0*/  BSSY B1, `(.L_x_131) ;  /* 0x0000005000017945 */ /* 0x000fe40003800000 */
[----:B------:R-:W-:-:S05]  /*5000*/  FFMA R13, R46, R105, R13 ;  /* 0x000000692e0d7223 */ /* 0x000fca000000000d */
[----:B------:R0:W-:Y:S05]  /*5010*/  @P0 STG.E desc[UR10][R76.64+0x220], R13 ;  /* 0x0002200d4c000986 */ /* 0x0001ea000c10190a */
[----:B------:R-:W-:Y:S05]  /*5020*/  @!P4 BRA `(.L_x_132) ;  /* 0x000000000004c947 */ /* 0x000fea0003800000 */
[----:B------:R0:W5:Y:S02]  /*5030*/  LDG.E.LTC128B R141, desc[UR10][R102.64+0x220] ;  /* 0x0002200a668d7981 */ /* 0x000164000c1e1920 */
.L_x_132:
[----:B------:R-:W-:Y:S05]  /*5040*/  BSYNC B1 ;  /* 0x0000000000017941 */ /* 0x000fea0003800000 */
.L_x_131:
[----:B-----5:R-:W-:Y:S01]  /*5050*/  FMUL R6, R141, R104 ;  /* 0x000000688d067220 */ /* 0x020fe20000400000 */
[----:B------:R-:W-:Y:S01]  /*5060*/  ISETP.GT.AND P0, PT, R11, 0x80, P6 ;  /* 0x000000800b00780c */ /* 0x000fe20003704270 */
[----:B------:R-:W-:Y:S02]  /*5070*/  BSSY B1, `(.L_x_133) ;  /* 0x0000005000017945 */ /* 0x000fe40003800000 */
[----:B------:R-:W-:-:S05]  /*5080*/  FFMA R47, R47, R105, R6 ;  /* 0x000000692f2f7223 */ /* 0x000fca0000000006 */
[----:B------:R0:W-:Y:S05]  /*5090*/  @P4 STG.E desc[UR10][R130.64+0x220], R47 ;  /* 0x0002202f82004986 */ /* 0x0001ea000c10190a */
[----:B------:R-:W-:Y:S05]  /*50a0*/  @!P0 BRA `(.L_x_134) ;  /* 0x0000000000048947 */ /* 0x000fea0003800000 */
[----:B------:R0:W5:Y:S02]  /*50b0*/  LDG.E.LTC128B R141, desc[UR10][R128.64+0x200] ;  /* 0x0002000a808d7981 */ /* 0x000164000c1e1920 */
.L_x_134:
[----:B------:R-:W-:Y:S05]  /*50c0*/  BSYNC B1 ;  /* 0x0000000000017941 */ /* 0x000fea0003800000 */
.L_x_133:
[----:B0----5:R-:W-:Y:S01]  /*50d0*/  FMUL R13, R141, R104 ;  /* 0x000000688d0d7220 */ /* 0x021fe20000400000 */
[----:B------:R-:W-:Y:S01]  /*50e0*/  ISETP.GT.AND P4, PT, R11, 0x80, P3 ;  /* 0x000000800b00780c */ /* 0x000fe20001f84270 */
[----:B------:R-:W-:Y:S02]  /*50f0*/  BSSY B1, `(.L_x_135) ;  /* 0x0000005000017945 */ /* 0x000fe40003800000 */
[----:B------:R-:W-:-:S05]  /*5100*/  FFMA R13, R48, R105, R13 ;  /* 0x00000069300d7223 */ /* 0x000fca000000000d */
[----:B------:R0:W-:Y:S05]  /*5110*/  @P0 STG.E desc[UR10][R78.64+0x200], R13 ;  /* 0x0002000d4e000986 */ /* 0x0001ea000c10190a */
[----:B------:R-:W-:Y:S05]  /*5120*/  @!P4 BRA `(.L_x_136) ;  /* 0x000000000004c947 */ /* 0x000fea0003800000 */
[----:B------:R0:W5:Y:S02]  /*5130*/  LDG.E.LTC128B R141, desc[UR10][R126.64+0x200] ;  /* 0x0002000a7e8d7981 */ /* 0x000164000c1e1920 */
.L_x_136:
[----:B------:R-:W-:Y:S05]  /*5140*/  BSYNC B1 ;  /* 0x0000000000017941 */ /* 0x000fea0003800000 */
.L_x_135:
[----:B-----5:R-:W-:Y:S01]  /*5150*/  FMUL R6, R141, R104 ;  /* 0x000000688d067220 */ /* 0x020fe20000400000 */
[----:B------:R-:W-:Y:S01]  /*5160*/  ISETP.GT.AND P0, PT, R11, 0x88, P6 ;  /* 0x000000880b00780c */ /* 0x000fe20003704270 */
[----:B------:R-:W-:Y:S02]  /*5170*/  BSSY B1, `(.L_x_137) ;  /* 0x0000005000017945 */ /* 0x000fe40003800000 */
[----:B------:R-:W-:-:S05]  /*5180*/  FFMA R49, R49, R105, R6 ;  /* 0x0000006931317223 */ /* 0x000fca0000000006 */
[----:B------:R0:W-:Y:S05]  /*5190*/  @P4 STG.E desc[UR10][R134.64+0x200], R49 ;  /* 0x0002003186004986 */ /* 0x0001ea000c10190a */
[----:B------:R-:W-:Y:S05]  /*51a0*/  @!P0 BRA `(.L_x_138) ;  /* 0x0000000000048947 */ /* 0x000fea0003800000 */
[----:B------:R0:W5:Y:S02]  /*51b0*/  LDG.E.LTC128B R141, desc[UR10][R128.64+0x220] ;  /* 0x0002200a808d7981 */ /* 0x000164000c1e1920 */
.L_x_138:
[----:B------:R-:W-:Y:S05]  /*51c0*/  BSYNC B1 ;  /* 0x0000000000017941 */ /* 0x000fea0003800000 */
.L_x_137:
[----:B0----5:R-:W-:Y:S01]  /*51d0*/  FMUL R13, R141, R104 ;  /* 0x000000688d0d7220 */ /* 0x021fe20000400000 */
[----:B------:R-:W-:Y:S01]  /*51e0*/  ISETP.GT.AND P3, PT, R11, 0x88, P3 ;  /* 0x000000880b00780c */ /* 0x000fe20001f64270 */
[----:B------:R-:W-:Y:S02]  /*51f0*/  BSSY B1, `(.L_x_139) ;  /* 0x0000005000017945 */ /* 0x000fe40003800000 */
[----:B------:R-:W-:-:S05]  /*5200*/  FFMA R13, R50, R105, R13 ;  /* 0x00000069320d7223 */ /* 0x000fca000000000d */
[----:B------:R0:W-:Y:S05]  /*5210*/  @P0 STG.E desc[UR10][R80.64+0x220], R13 ;  /* 0x0002200d50000986 */ /* 0x0001ea000c10190a */
[----:B------:R-:W-:Y:S05]  /*5220*/  @!P3 BRA `(.L_x_140) ;  /* 0x000000000004b947 */ /* 0x000fea0003800000 */
[----:B------:R0:W5:Y:S02]  /*5230*/  LDG.E.LTC128B R141, desc[UR10][R126.64+0x220] ;  /* 0x0002200a7e8d7981 */ /* 0x000164000c1e1920 */
.L_x_140:
[----:B------:R-:W-:Y:S05]  /*5240*/  BSYNC B1 ;  /* 0x0000000000017941 */ /* 0x000fea0003800000 */
.L_x_139:
[----:B-----5:R-:W-:Y:S01]  /*5250*/  FMUL R6, R141, R104 ;  /* 0x000000688d067220 */ /* 0x020fe20000400000 */
[----:B------:R-:W-:Y:S01]  /*5260*/  ISETP.GT.AND P0, PT, R11, 0x80, P2 ;  /* 0x000000800b00780c */ /* 0x000fe20001704270 */
[----:B------:R-:W-:Y:S02]  /*5270*/  BSSY B1, `(.L_x_141) ;  /* 0x0000005000017945 */ /* 0x000fe40003800000 */
[----:B------:R-:W-:-:S05]  /*5280*/  FFMA R51, R51, R105, R6 ;  /* 0x0000006933337223 */ /* 0x000fca0000000006 */
[----:B------:R0:W-:Y:S05]  /*5290*/  @P3 STG.E desc[UR10][R136.64+0x220], R51 ;  /* 0x0002203388003986 */ /* 0x0001ea000c10190a */
[----:B------:R-:W-:Y:S05]  /*52a0*/  @!P0 BRA `(.L_x_142) ;  /* 0x0000000000048947 */ /* 0x000fea0003800000 */
[----:B------:R0:W5:Y:S02]  /*52b0*/  LDG.E.LTC128B R141, desc[UR10][R108.64+0x200] ;  /* 0x0002000a6c8d7981 */ /* 0x000164000c1e1920 */
.L_x_142:
[----:B------:R-:W-:Y:S05]  /*52c0*/  BSYNC B1 ;  /* 0x0000000000017941 */ /* 0x000fea0003800000 */
.L_x_141:
[----:B0----5:R-:W-:Y:S01]  /*52d0*/  FMUL R13, R141, R104 ;  /* 0x000000688d0d7220 */ /* 0x021fe20000400000 */
[----:B------:R-:W-:Y:S01]  /*52e0*/  ISETP.GT.AND P3, PT, R11, 0x80, P1 ;  /* 0x000000800b00780c */ /* 0x000fe20000f64270 */
[----:B------:R-:W-:Y:S02]  /*52f0*/  BSSY B1, `(.L_x_143) ;  /* 0x0000005000017945 */ /* 0x000fe40003800000 */
[----:B------:R-:W-:-:S05]  /*5300*/  FFMA R13, R52, R105, R13 ;  /* 0x00000069340d7223 */ /* 0x000fca000000000d */
[----:B------:R0:W-:Y:S05]  /*5310*/  @P0 STG.E desc[UR10][R82.64+0x200], R13 ;  /* 0x0002000d52000986 */ /* 0x0001ea000c10190a */
[----:B------:R-:W-:Y:S05]  /*5320*/  @!P3 BRA `(.L_x_144) ;  /* 0x000000000004b947 */ /* 0x000fea0003800000 */
[----:B------:R0:W5:Y:S02]  /*5330*/  LDG.E.LTC128B R141, desc[UR10][R110.64+0x200] ;  /* 0x0002000a6e8d7981 */ /* 0x000164000c1e1920 */
.L_x_144:
[----:B------:R-:W-:Y:S05]  /*5340*/  BSYNC B1 ;  /* 0x0000000000017941 */ /* 0x000fea0003800000 */
.L_x_143:
[----:B-----5:R-:W-:Y:S01]  /*5350*/  FMUL R6, R141, R104 ;  /* 0x000000688d067220 */ /* 0x020fe20000400000 */
[----:B------:R-:W-:Y:S01]  /*5360*/  ISETP.GT.AND P2, PT, R11, 0x88, P2 ;  /* 0x000000880b00780c */ /* 0x000fe20001744270 */
[----:B------:R-:W-:Y:S02]  /*5370*/  BSSY B1, `(.L_x_145) ;  /* 0x0000005000017945 */ /* 0x000fe40003800000 */
[----:B------:R-:W-:-:S05]  /*5380*/  FFMA R53, R53, R105, R6 ;  /* 0x0000006935357223 */ /* 0x000fca0000000006 */
[----:B------:R0:W-:Y:S05]  /*5390*/  @P3 STG.E desc[UR10][R112.64+0x200], R53 ;  /* 0x0002003570003986 */ /* 0x0001ea000c10190a */
[----:B------:R-:W-:Y:S05]  /*53a0*/  @!P2 BRA `(.L_x_146) ;  /* 0x000000000004a947 */ /* 0x000fea0003800000 */
[----:B------:R0:W5:Y:S02]  /*53b0*/  LDG.E.LTC128B R141, desc[UR10][R108.64+0x220] ;  /* 0x0002200a6c8d7981 */ /* 0x000164000c1e1920 */
.L_x_146:
[----:B------:R-:W-:Y:S05]  /*53c0*/  BSYNC B1 ;  /* 0x0000000000017941 */ /* 0x000fea0003800000 */
.L_x_145:
[----:B0----5:R-:W-:Y:S01]  /*53d0*/  FMUL R13, R141, R104 ;  /* 0x000000688d0d7220 */ /* 0x021fe20000400000 */
[----:B------:R-:W-:Y:S01]  /*53e0*/  ISETP.GT.AND P1, PT, R11, 0x88, P1 ;  /* 0x000000880b00780c */ /* 0x000fe20000f24270 */
[----:B------:R-:W-:Y:S02]  /*53f0*/  BSSY B1, `(.L_x_147) ;  /* 0x0000005000017945 */ /* 0x000fe40003800000 */
[----:B------:R-:W-:-:S05]  /*5400*/  FFMA R13, R54, R105, R13 ;  /* 0x00000069360d7223 */ /* 0x000fca000000000d */
[----:B------:R0:W-:Y:S05]  /*5410*/  @P2 STG.E desc[UR10][R106.64+0x220], R13 ;  /* 0x0002200d6a002986 */ /* 0x0001ea000c10190a */
[----:B------:R-:W-:Y:S05]  /*5420*/  @!P1 BRA `(.L_x_148) ;  /* 0x0000000000049947 */ /* 0x000fea0003800000 */
[----:B------:R0:W5:Y:S02]  /*5430*/  LDG.E.LTC128B R141, desc[UR10][R110.64+0x220] ;  /* 0x0002200a6e8d7981 */ /* 0x000164000c1e1920 */
.L_x_148:
[----:B------:R-:W-:Y:S05]  /*5440*/  BSYNC B1 ;  /* 0x0000000000017941 */ /* 0x000fea0003800000 */
.L_x_147:
[----:B-----5:R-:W-:-:S04]  /*5450*/  FMUL R6, R141, R104 ;  /* 0x000000688d067220 */ /* 0x020fc80000400000 */
[----:B------:R-:W-:Y:S01]  /*5460*/  FFMA R55, R55, R105, R6 ;  /* 0x0000006937377223 */ /* 0x000fe20000000006 */
[----:B------:R-:W-:Y:S06]  /*5470*/  @!P1 BRA `(.L_x_149) ;  /* 0x00000010009c9947 */ /* 0x000fec0003800000 */
[----:B------:R0:W-:Y:S01]  /*5480*/  STG.E desc[UR10][R84.64+0x220], R55 ;  /* 0x0002203754007986 */ /* 0x0001e2000c10190a */
[----:B------:R-:W-:Y:S05]  /*5490*/  BRA `(.L_x_149) ;  /* 0x0000001000947947 */ /* 0x000fea0003800000 */
.L_x_26:
[----:B------:R-:W-:Y:S01]  /*54a0*/  ULDC.64 UR8, c[0x0][0x6c0] ;  /* 0x0001b00000087ab9 */ /* 0x000fe20000000a00 */
[----:B------:R-:W-:Y:S01]  /*54b0*/  ISETP.GT.AND P4, PT, R106, 0x1, PT ;  /* 0x000000016a00780c */ /* 0x000fe20003f84270 */
[-C--:B--2---:R-:W-:Y:S01]  /*54c0*/  FMUL R13, R56, R105.reuse ;  /* 0x00000069380d7220 */ /* 0x084fe20000400000 */
[----:B------:R-:W-:Y:S01]  /*54d0*/  LEA R90, P1, R18, UR8, 0x2 ;  /* 0x00000008125a7c11 */ /* 0x000fe2000f8210ff */
[-C--:B------:R-:W-:Y:S01]  /*54e0*/  FMUL R57, R57, R105.reuse ;  /* 0x0000006939397220 */ /* 0x080fe20000400000 */
[----:B------:R-:W-:Y:S01]  /*54f0*/  ISETP.GT.AND P5, PT, R106, 0x8, PT ;  /* 0x000000086a00780c */ /* 0x000fe20003fa4270 */
[----:B------:R-:W-:Y:S01]  /*5500*/  IMAD R103, R89, 0x1c, RZ ;  /* 0x0000001c59677824 */ /* 0x000fe200078e02ff */
[----:B------:R-:W-:Y:S01]  /*5510*/  LEA.HI.X R91, R18, UR9, R17, 0x2, P1 ;  /* 0x00000009125b7c11 */ /* 0x000fe200088f1411 */
[-C--:B------:R-:W-:Y:S01]  /*5520*/  FMUL R15, R58, R105.reuse ;  /* 0x000000693a0f7220 */ /* 0x080fe20000400000 */
[----:B------:R-:W-:Y:S01]  /*5530*/  ISETP.GT.AND P1, PT, R11, RZ, P4 ;  /* 0x000000ff0b00720c */ /* 0x000fe20002724270 */
[----:B------:R-:W-:Y:S01]  /*5540*/  FMUL R59, R59, R105 ;  /* 0x000000693b3b7220 */ /* 0x000fe20000400000 */
[C---:B------:R-:W-:Y:S01]  /*5550*/  LEA R92, P3, R88.reuse, R90, 0x2 ;  /* 0x0000005a585c7211 */ /* 0x040fe200078610ff */
[----:B------:R0:W-:Y:S01]  /*5560*/  @P2 STG.E desc[UR10][R90.64], R13 ;  /* 0x0000000d5a002986 */ /* 0x0001e2000c10190a */
[----:B------:R-:W-:Y:S01]  /*5570*/  ISETP.GT.AND P2, PT, R11, 0x8, P0 ;  /* 0x000000080b00780c */ /* 0x000fe20000744270 */
[C---:B------:R-:W-:Y:S01]  /*5580*/  IMAD.SHL.U32 R111, R88.reuse, 0x20, RZ ;  /* 0x00000020586f7824 */ /* 0x040fe200078e00ff */
[C-C-:B------:R-:W-:Y:S01]  /*5590*/  LEA.HI.X R93, R88.reuse, R91, R89.reuse, 0x2, P3 ;  /* 0x0000005b585d7211 */ /* 0x140fe200018f1459 */
[-C--:B------:R-:W-:Y:S01]  /*55a0*/  FMUL R61, R61, R105.reuse ;  /* 0x000000693d3d7220 */ /* 0x080fe20000400000 */
[----:B------:R-:W-:Y:S01]  /*55b0*/  ISETP.GT.AND P3, PT, R11, 0x8, P4 ;  /* 0x000000080b00780c */ /* 0x000fe20002764270 */
[----:B------:R-:W-:Y:S01]  /*55c0*/  FMUL R63, R63, R105 ;  /* 0x000000693f3f7220 */ /* 0x000fe20000400000 */
[C---:B------:R-:W-:Y:S01]  /*55d0*/  SHF.L.U64.HI R107, R88.reuse, 0x5, R89 ;  /* 0x00000005586b7819 */ /* 0x040fe20000010259 */
[----:B------:R-:W-:Y:S01]  /*55e0*/  IMAD.WIDE.U32 R94, R88, 0x1c, R92 ;  /* 0x0000001c585e7825 */ /* 0x000fe200078e005c */
[----:B------:R-:W-:Y:S01]  /*55f0*/  ISETP.GT.AND P4, PT, R106, 0x9, PT ;  /* 0x000000096a00780c */ /* 0x000fe20003f84270 */
[----:B------:R1:W-:Y:S01]  /*5600*/  @P1 STG.E desc[UR10][R92.64], R57 ;  /* 0x000000395c001986 */ /* 0x0003e2000c10190a */
[----:B------:R-:W-:Y:S01]  /*5610*/  ISETP.GT.AND P1, PT, R11, RZ, P5 ;  /* 0x000000ff0b00720c */ /* 0x000fe20002f24270 */
[----:B------:R-:W-:-:S02]  /*5620*/  IMAD.IADD R103, R103, 0x1, R95 ;  /* 0x0000000167677824 */ /* 0x000fc400078e025f */
[-C--:B0-----:R-:W-:Y:S01]  /*5630*/  FMUL R13, R60, R105.reuse ;  /* 0x000000693c0d7220 */ /* 0x081fe20000400000 */
[----:B------:R-:W-:Y:S01]  /*5640*/  IMAD.MOV.U32 R102, RZ, RZ, R94 ;  /* 0x000000ffff667224 */ /* 0x000fe200078e005e */
[----:B------:R0:W-:Y:S01]  /*5650*/  @P2 STG.E desc[UR10][R90.64+0x20], R15 ;  /* 0x0000200f5a002986 */ /* 0x0001e2000c10190a */
[----:B------:R-:W-:Y:S01]  /*5660*/  ISETP.GT.AND P2, PT, R11, RZ, P4 ;  /* 0x000000ff0b00720c */ /* 0x000fe20002744270 */
[-C--:B------:R-:W-:Y:S01]  /*5670*/  FMUL R19, R64, R105.reuse ;  /* 0x0000006940137220 */ /* 0x080fe20000400000 */
[-C--:B------:R-:W-:Y:S01]  /*5680*/  FMUL R65, R65, R105.reuse ;  /* 0x0000006941417220 */ /* 0x080fe20000400000 */
[----:B------:R2:W-:Y:S01]  /*5690*/  @P3 STG.E desc[UR10][R92.64+0x20], R59 ;  /* 0x0000203b5c003986 */ /* 0x0005e2000c10190a */
[----:B------:R-:W-:Y:S01]  /*56a0*/  ISETP.GT.AND P3, PT, R106, 0x11, PT ;  /* 0x000000116a00780c */ /* 0x000fe20003f64270 */
[-C--:B------:R-:W-:Y:S01]  /*56b0*/  FMUL R21, R66, R105.reuse ;  /* 0x0000006942157220 */ /* 0x080fe20000400000 */
[-C--:B------:R-:W-:Y:S01]  /*56c0*/  FMUL R67, R67, R105.reuse ;  /* 0x0000006943437220 */ /* 0x080fe20000400000 */
[-C--:B-1----:R-:W-:Y:S01]  /*56d0*/  FMUL R57, R68, R105.reuse ;  /* 0x0000006944397220 */ /* 0x082fe20000400000 */
[----:B------:R-:W-:Y:S01]  /*56e0*/  @P1 STG.E desc[UR10][R102.64], R13 ;  /* 0x0000000d66001986 */ /* 0x000fe2000c10190a */
[----:B------:R-:W-:Y:S01]  /*56f0*/  IADD3 R108, P1, R111, R92, RZ ;  /* 0x0000005c6f6c7210 */ /* 0x000fe20007f3e0ff */
[-C--:B------:R-:W-:Y:S01]  /*5700*/  FMUL R69, R69, R105.reuse ;  /* 0x0000006945457220 */ /* 0x080fe20000400000 */
[-C--:B0-----:R-:W-:Y:S01]  /*5710*/  FMUL R15, R62, R105.reuse ;  /* 0x000000693e0f7220 */ /* 0x081fe20000400000 */
[-C--:B------:R-:W-:Y:S01]  /*5720*/  FMUL R79, R79, R105.reuse ;  /* 0x000000694f4f7220 */ /* 0x080fe20000400000 */
[-C--:B------:R-:W-:Y:S01]  /*5730*/  FMUL R81, R81, R105.reuse ;  /* 0x0000006951517220 */ /* 0x080fe20000400000 */
[----:B------:R-:W-:Y:S01]  /*5740*/  IMAD.X R109, R107, 0x1, R93, P1 ;  /* 0x000000016b6d7824 */ /* 0x000fe200008e065d */
[----:B------:R-:W-:Y:S01]  /*5750*/  ISETP.GT.AND P1, PT, R11, 0x8, P5 ;  /* 0x000000080b00780c */ /* 0x000fe20002f24270 */
[-C--:B--2---:R-:W-:Y:S01]  /*5760*/  FMUL R59, R72, R105.reuse ;  /* 0x00000069483b7220 */ /* 0x084fe20000400000 */
[-C--:B------:R-:W-:Y:S01]  /*5770*/  FMUL R83, R83, R105.reuse ;  /* 0x0000006953537220 */ /* 0x080fe20000400000 */
[-C--:B------:R-:W-:Y:S01]  /*5780*/  FMUL R85, R85, R105.reuse ;  /* 0x0000006955557220 */ /* 0x080fe20000400000 */
[----:B------:R0:W-:Y:S01]  /*5790*/  @P2 STG.E desc[UR10][R108.64], R61 ;  /* 0x0000003d6c002986 */ /* 0x0001e2000c10190a */
[----:B------:R-:W-:Y:S01]  /*57a0*/  ISETP.GT.AND P2, PT, R11, 0x8, P4 ;  /* 0x000000080b00780c */ /* 0x000fe20002744270 */
[-C--:B------:R-:W-:Y:S01]  /*57b0*/  FMUL R87, R87, R105.reuse ;  /* 0x0000006957577220 */ /* 0x080fe20000400000 */
[C---:B------:R-:W-:Y:S01]  /*57c0*/  ISETP.GT.AND P4, PT, R106.reuse, 0x10, PT ;  /* 0x000000106a00780c */ /* 0x040fe20003f84270 */
[-C--:B------:R-:W-:Y:S01]  /*57d0*/  FMUL R25, R25, R105.reuse ;  /* 0x0000006919197220 */ /* 0x080fe20000400000 */
[-C--:B------:R-:W-:Y:S01]  /*57e0*/  FMUL R27, R27, R105.reuse ;  /* 0x000000691b1b7220 */ /* 0x080fe20000400000 */
[-C--:B------:R-:W-:Y:S01]  /*57f0*/  FMUL R29, R29, R105.reuse ;  /* 0x000000691d1d7220 */ /* 0x080fe20000400000 */
[-C--:B------:R-:W-:Y:S01]  /*5800*/  FMUL R31, R31, R105.reuse ;  /* 0x000000691f1f7220 */ /* 0x080fe20000400000 */
[-C--:B------:R-:W-:Y:S01]  /*5810*/  FMUL R33, R33, R105.reuse ;  /* 0x0000006921217220 */ /* 0x080fe20000400000 */
[----:B------:R-:W-:Y:S01]  /*5820*/  @P1 STG.E desc[UR10][R102.64+0x20], R15 ;  /* 0x0000200f66001986 */ /* 0x000fe2000c10190a */
[----:B------:R-:W-:Y:S01]  /*5830*/  IADD3 R94, P1, R111, R94, RZ ;  /* 0x0000005e6f5e7210 */ /* 0x000fe20007f3e0ff */
[-C--:B------:R-:W-:Y:S01]  /*5840*/  FMUL R35, R35, R105.reuse ;  /* 0x0000006923237220 */ /* 0x080fe20000400000 */
[-C--:B0-----:R-:W-:Y:S01]  /*5850*/  FMUL R61, R73, R105.reuse ;  /* 0x00000069493d7220 */ /* 0x081fe20000400000 */
[-C--:B------:R-:W-:Y:S01]  /*5860*/  FMUL R37, R37, R105.reuse ;  /* 0x0000006925257220 */ /* 0x080fe20000400000 */
[----:B------:R0:W-:Y:S01]  /*5870*/  @P2 STG.E desc[UR10][R108.64+0x20], R63 ;  /* 0x0000203f6c002986 */ /* 0x0001e2000c10190a */
[----:B------:R-:W-:Y:S01]  /*5880*/  IMAD.X R95, R107, 0x1, R103, P1 ;  /* 0x000000016b5f7824 */ /* 0x000fe200008e0667 */
[----:B------:R-:W-:Y:S01]  /*5890*/  ISETP.GT.AND P1, PT, R11, RZ, P4 ;  /* 0x000000ff0b00720c */ /* 0x000fe20002724270 */
[-C--:B------:R-:W-:Y:S01]  /*58a0*/  FMUL R39, R39, R105.reuse ;  /* 0x0000006927277220 */ /* 0x080fe20000400000 */
[----:B------:R-:W-:Y:S01]  /*58b0*/  ISETP.GT.AND P2, PT, R106, 0x19, PT ;  /* 0x000000196a00780c */ /* 0x000fe20003f44270 */
[-C--:B------:R-:W-:Y:S01]  /*58c0*/  FMUL R41, R41, R105.reuse ;  /* 0x0000006929297220 */ /* 0x080fe20000400000 */
[-C--:B------:R-:W-:Y:S01]  /*58d0*/  FMUL R43, R43, R105.reuse ;  /* 0x000000692b2b7220 */ /* 0x080fe20000400000 */
[-C--:B------:R-:W-:Y:S01]  /*58e0*/  FMUL R45, R45, R105.reuse ;  /* 0x000000692d2d7220 */ /* 0x080fe20000400000 */
[-C--:B------:R-:W-:Y:S01]  /*58f0*/  FMUL R47, R47, R105.reuse ;  /* 0x000000692f2f7220 */ /* 0x080fe20000400000 */
[-C--:B------:R-:W-:Y:S01]  /*5900*/  FMUL R49, R49, R105.reuse ;  /* 0x0000006931317220 */ /* 0x080fe20000400000 */
[-C--:B------:R-:W-:Y:S01]  /*5910*/  FMUL R51, R51, R105.reuse ;  /* 0x0000006933337220 */ /* 0x080fe20000400000 */
[-C--:B------:R-:W-:Y:S01]  /*5920*/  FMUL R53, R53, R105.reuse ;  /* 0x0000006935357220 */ /* 0x080fe20000400000 */
[-C--:B0-----:R-:W-:Y:S01]  /*5930*/  FMUL R63, R75, R105.reuse ;  /* 0x000000694b3f7220 */ /* 0x081fe20000400000 */
[----:B------:R-:W-:-:S02]  /*5940*/  FMUL R55, R55, R105 ;  /* 0x0000006937377220 */ /* 0x000fc40000400000 */
[----:B------:R-:W-:Y:S01]  /*5950*/  @P1 STG.E desc[UR10][R94.64], R19 ;  /* 0x000000135e001986 */ /* 0x000fe2000c10190a */
[----:B------:R-:W-:-:S05]  /*5960*/  IADD3 R96, P1, R111, R108, RZ ;  /* 0x0000006c6f607210 */ /* 0x000fca0007f3e0ff */
[----:B------:R-:W-:Y:S01]  /*5970*/  IMAD.X R97, R107, 0x1, R109, P1 ;  /* 0x000000016b617824 */ /* 0x000fe200008e066d */
        /* <DEDUP_REMOVED lines=8> */
[----:B------:R-:W-:-:S13]  /*5a00*/  ISETP.GT.AND P1, PT, R11, RZ, P3 ;  /* 0x000000ff0b00720c */ /* 0x000fda0001f24270 */
[----:B------:R0:W-:Y:S01]  /*5a10*/  @P1 STG.E desc[UR10][R96.64], R65 ;  /* 0x0000004160001986 */ /* 0x0001e2000c10190a */
[----:B------:R-:W-:Y:S01]  /*5a20*/  ISETP.GT.AND P1, PT, R11, 0x8, P4 ;  /* 0x000000080b00780c */ /* 0x000fe20002724270 */
[----:B0-----:R-:W-:-:S12]  /*5a30*/  FMUL R65, R77, R105 ;  /* 0x000000694d417220 */ /* 0x001fd80000400000 */
[----:B------:R-:W-:Y:S02]  /*5a40*/  @P1 IMAD.MOV.U32 R18, RZ, RZ, R94 ;  /* 0x000000ffff121224 */ /* 0x000fe400078e005e */
[----:B------:R-:W-:-:S05]  /*5a50*/  @P1 IMAD.MOV.U32 R19, RZ, RZ, R95 ;  /* 0x000000ffff131224 */ /* 0x000fca00078e005f */
[----:B------:R0:W-:Y:S01]  /*5a60*/  @P1 STG.E desc[UR10][R18.64+0x20], R21 ;  /* 0x0000201512001986 */ /* 0x0001e2000c10190a */
[----:B------:R-:W-:Y:S02]  /*5a70*/  ISETP.GT.AND P1, PT, R11, 0x8, P3 ;  /* 0x000000080b00780c */ /* 0x000fe40001f24270 */
[----:B------:R-:W-:Y:S01]  /*5a80*/  ISETP.GT.AND P3, PT, R106, 0x18, PT ;  /* 0x000000186a00780c */ /* 0x000fe20003f64270 */
[----:B0-----:R-:W-:-:S10]  /*5a90*/  FMUL R21, R70, R105 ;  /* 0x0000006946157220 */ /* 0x001fd40000400000 */
[----:B------:R-:W-:Y:S02]  /*5aa0*/  @P1 IMAD.MOV.U32 R18, RZ, RZ, R96 ;  /* 0x000000ffff121224 */ /* 0x000fe400078e0060 */
[----:B------:R-:W-:-:S05]  /*5ab0*/  @P1 IMAD.MOV.U32 R19, RZ, RZ, R97 ;  /* 0x000000ffff131224 */ /* 0x000fca00078e0061 */
[----:B------:R0:W-:Y:S01]  /*5ac0*/  @P1 STG.E desc[UR10][R18.64+0x20], R67 ;  /* 0x0000204312001986 */ /* 0x0001e2000c10190a */
[----:B------:R-:W-:-:S05]  /*5ad0*/  IADD3 R98, P1, R111, R94, RZ ;  /* 0x0000005e6f627210 */ /* 0x000fca0007f3e0ff */
[----:B------:R-:W-:Y:S01]  /*5ae0*/  IMAD.X R99, R107, 0x1, R95, P1 ;  /* 0x000000016b637824 */ /* 0x000fe200008e065f */
[----:B------:R-:W-:Y:S01]  /*5af0*/  ISETP.GT.AND P1, PT, R11, RZ, P3 ;  /* 0x000000ff0b00720c */ /* 0x000fe20001f24270 */
[----:B0-----:R-:W-:-:S12]  /*5b00*/  FMUL R67, R82, R105 ;  /* 0x0000006952437220 */ /* 0x001fd80000400000 */
[----:B------:R0:W-:Y:S01]  /*5b10*/  @P1 STG.E desc[UR10][R98.64], R57 ;  /* 0x0000003962001986 */ /* 0x0001e2000c10190a */
[----:B------:R-:W-:Y:S01]  /*5b20*/  ISETP.GT.AND P1, PT, R11, RZ, P2 ;  /* 0x000000ff0b00720c */ /* 0x000fe20001724270 */
[----:B0-----:R-:W-:-:S12]  /*5b30*/  FMUL R57, R71, R105 ;  /* 0x0000006947397220 */ /* 0x001fd80000400000 */
[----:B------:R-:W-:Y:S01]  /*5b40*/  @P1 STG.E desc[UR10][R88.64], R69 ;  /* 0x0000004558001986 */ /* 0x000fe2000c10190a */
[----:B------:R-:W-:-:S05]  /*5b50*/  IADD3 R100, P1, R94, R111, RZ ;  /* 0x0000006f5e647210 */ /* 0x000fca0007f3e0ff */
[----:B------:R-:W-:Y:S01]  /*5b60*/  IMAD.X R101, R95, 0x1, R107, P1 ;  /* 0x000000015f657824 */ /* 0x000fe200008e066b */
[----:B------:R-:W-:-:S05]  /*5b70*/  IADD3 R22, P1, R111, R14, RZ ;  /* 0x0000000e6f167210 */ /* 0x000fca0007f3e0ff */
[----:B------:R-:W-:Y:S01]  /*5b80*/  IMAD.X R23, R107, 0x1, R15, P1 ;  /* 0x000000016b177824 */ /* 0x000fe200008e060f */
[----:B------:R-:W-:-:S05]  /*5b90*/  IADD3 R18, P1, R12, R111, RZ ;  /* 0x0000006f0c127210 */ /* 0x000fca0007f3e0ff */
[----:B------:R-:W-:Y:S01]  /*5ba0*/  IMAD.X R19, R13, 0x1, R107, P1 ;  /* 0x000000010d137824 */ /* 0x000fe200008e066b */
[----:B------:R-:W-:Y:S02]  /*5bb0*/  ISETP.GT.AND P1, PT, R11, 0x8, P3 ;  /* 0x000000080b00780c */ /* 0x000fe40001f24270 */
[----:B------:R-:W-:-:S11]  /*5bc0*/  ISETP.GT.AND P3, PT, R106, 0x20, PT ;  /* 0x000000206a00780c */ /* 0x000fd60003f64270 */
[----:B------:R-:W-:Y:S01]  /*5bd0*/  @P1 STG.E desc[UR10][R100.64+0x20], R21 ;  /* 0x0000201564001986 */ /* 0x000fe2000c10190a */
[----:B------:R-:W-:Y:S02]  /*5be0*/  ISETP.GT.AND P1, PT, R11, 0x8, P2 ;  /* 0x000000080b00780c */ /* 0x000fe40001724270 */
[----:B------:R-:W-:-:S11]  /*5bf0*/  ISETP.GT.AND P2, PT, R106, 0x21, PT ;  /* 0x000000216a00780c */ /* 0x000fd60003f44270 */
[----:B------:R-:W-:Y:S01]  /*5c00*/  @P1 STG.E desc[UR10][R16.64+0x20], R57 ;  /* 0x0000203910001986 */ /* 0x000fe2000c10190a */
[----:B------:R-:W-:-:S05]  /*5c10*/  IADD3 R70, P1, R111, R98, RZ ;  /* 0x000000626f467210 */ /* 0x000fca0007f3e0ff */
[----:B------:R-:W-:Y:S01]  /*5c20*/  IMAD.X R71, R107, 0x1, R99, P1 ;  /* 0x000000016b477824 */ /* 0x000fe200008e0663 */
[----:B------:R-:W-:-:S13]  /*5c30*/  ISETP.GT.AND P1, PT, R11, RZ, P3 ;  /* 0x000000ff0b00720c */ /* 0x000fda0001f24270 */
[----:B------:R0:W-:Y:S01]  /*5c40*/  @P1 STG.E desc[UR10][R70.64], R59 ;  /* 0x0000003b46001986 */ /* 0x0001e2000c10190a */
[----:B------:R-:W-:Y:S01]  /*5c50*/  ISETP.GT.AND P1, PT, R11, RZ, P2 ;  /* 0x000000ff0b00720c */ /* 0x000fe20001724270 */
[----:B0-----:R-:W-:-:S12]  /*5c60*/  FMUL R59, R74, R105 ;  /* 0x000000694a3b7220 */ /* 0x001fd80000400000 */
[----:B------:R0:W-:Y:S01]  /*5c70*/  @P1 STG.E desc[UR10][R14.64], R61 ;  /* 0x0000003d0e001986 */ /* 0x0001e2000c10190a */
[----:B------:R-:W-:-:S05]  /*5c80*/  IADD3 R72, P1, R100, R111, RZ ;  /* 0x0000006f64487210 */ /* 0x000fca0007f3e0ff */
[----:B------:R-:W-:Y:S01]  /*5c90*/  IMAD.X R73, R101, 0x1, R107, P1 ;  /* 0x0000000165497824 */ /* 0x000fe200008e066b */
[----:B------:R-:W-:-:S05]  /*5ca0*/  IADD3 R56, P1, R111, R22, RZ ;  /* 0x000000166f387210 */ /* 0x000fca0007f3e0ff */
[----:B------:R-:W-:Y:S01]  /*5cb0*/  IMAD.X R57, R107, 0x1, R23, P1 ;  /* 0x000000016b397824 */ /* 0x000fe200008e0617 */
[----:B------:R-:W-:Y:S01]  /*5cc0*/  IADD3 R20, P1, R18, R111, RZ ;  /* 0x0000006f12147210 */ /* 0x000fe20007f3e0ff */
[----:B0-----:R-:W-:-:S04]  /*5cd0*/  FMUL R61, R76, R105 ;  /* 0x000000694c3d7220 */ /* 0x001fc80000400000 */
[----:B------:R-:W-:Y:S01]  /*5ce0*/  IMAD.X R21, R19, 0x1, R107, P1 ;  /* 0x0000000113157824 */ /* 0x000fe200008e066b */
[----:B------:R-:W-:-:S13]  /*5cf0*/  ISETP.GT.AND P1, PT, R11, 0x8, P3 ;  /* 0x000000080b00780c */ /* 0x000fda0001f24270 */
[----:B------:R-:W-:Y:S01]  /*5d00*/  @P1 STG.E desc[UR10][R72.64+0x20], R59 ;  /* 0x0000203b48001986 */ /* 0x000fe2000c10190a */
[----:B------:R-:W-:-:S13]  /*5d10*/  ISETP.GT.AND P1, PT, R11, 0x8, P2 ;  /* 0x000000080b00780c */ /* 0x000fda0001724270 */
[----:B------:R0:W-:Y:S01]  /*5d20*/  @P1 STG.E desc[UR10][R12.64+0x20], R63 ;  /* 0x0000203f0c001986 */ /* 0x0001e2000c10190a */
[----:B------:R-:W-:-:S05]  /*5d30*/  IADD3 R74, P1, R111, R70, RZ ;  /* 0x000000466f4a7210 */ /* 0x000fca0007f3e0ff */
[----:B------:R-:W-:Y:S01]  /*5d40*/  IMAD.X R75, R107, 0x1, R71, P1 ;  /* 0x000000016b4b7824 */ /* 0x000fe200008e0647 */
[----:B------:R-:W-:-:S04]  /*5d50*/  ISETP.GT.AND P1, PT, R106, 0x28, PT ;  /* 0x000000286a00780c */ /* 0x000fc80003f24270 */
[----:B------:R-:W-:Y:S01]  /*5d60*/  ISETP.GT.AND P2, PT, R11, RZ, P1 ;  /* 0x000000ff0b00720c */ /* 0x000fe20000f44270 */
[----:B0-----:R-:W-:Y:S01]  /*5d70*/  FMUL R63, R78, R105 ;  /* 0x000000694e3f7220 */ /* 0x001fe20000400000 */
[----:B------:R-:W-:-:S11]  /*5d80*/  P2R R78, PR, RZ, 0x2 ;  /* 0x00000002ff4e7803 */ /* 0x000fd60000000000 */
[----:B------:R-:W-:Y:S01]  /*5d90*/  @P2 STG.E desc[UR10][R74.64], R61 ;  /* 0x0000003d4a002986 */ /* 0x000fe2000c10190a */
[----:B------:R-:W-:-:S04]  /*5da0*/  ISETP.GT.AND P2, PT, R106, 0x29, PT ;  /* 0x000000296a00780c */ /* 0x000fc80003f44270 */
[----:B------:R-:W-:Y:S02]  /*5db0*/  ISETP.GT.AND P3, PT, R11, RZ, P2 ;  /* 0x000000ff0b00720c */ /* 0x000fe40001764270 */
[----:B------:R-:W-:-:S11]  /*5dc0*/  P2R R6, PR, RZ, 0x4 ;  /* 0x00000004ff067803 */ /* 0x000fd60000000000 */
[----:B------:R0:W-:Y:S01]  /*5dd0*/  @P3 STG.E desc[UR10][R22.64], R65 ;  /* 0x0000004116003986 */ /* 0x0001e2000c10190a */
[----:B------:R-:W-:-:S05]  /*5de0*/  IADD3 R76, P3, R72, R111, RZ ;  /* 0x0000006f484c7210 */ /* 0x000fca0007f7e0ff */
[----:B------:R-:W-:Y:S01]  /*5df0*/  IMAD.X R77, R73, 0x1, R107, P3 ;  /* 0x00000001494d7824 */ /* 0x000fe200018e066b */
[----:B------:R-:W-:-:S05]  /*5e00*/  IADD3 R58, P3, R111, R56, RZ ;  /* 0x000000386f3a7210 */ /* 0x000fca0007f7e0ff */
[----:B------:R-:W-:Y:S01]  /*5e10*/  IMAD.X R59, R107, 0x1, R57, P3 ;  /* 0x000000016b3b7824 */ /* 0x000fe200018e0639 */
[----:B------:R-:W-:Y:S01]  /*5e20*/  ISETP.GT.AND P3, PT, R11, 0x8, P1 ;  /* 0x000000080b00780c */ /* 0x000fe20000f64270 */
[----:B0-----:R-:W-:-:S12]  /*5e30*/  FMUL R65, R80, R105 ;  /* 0x0000006950417220 */ /* 0x001fd80000400000 */
[----:B------:R-:W-:Y:S01]  /*5e40*/  @P3 STG.E desc[UR10][R76.64+0x20], R63 ;  /* 0x0000203f4c003986 */ /* 0x000fe2000c10190a */
[C---:B------:R-:W-:Y:S02]  /*5e50*/  ISETP.GT.AND P3, PT, R11.reuse, 0x8, P2 ;  /* 0x000000080b00780c */ /* 0x040fe40001764270 */
[C---:B------:R-:W-:Y:S02]  /*5e60*/  ISETP.GT.AND P2, PT, R11.reuse, 0x80, P0 ;  /* 0x000000800b00780c */ /* 0x040fe40000744270 */
[----:B------:R-:W-:-:S09]  /*5e70*/  ISETP.GT.AND P0, PT, R11, 0x88, P0 ;  /* 0x000000880b00780c */ /* 0x000fd20000704270 */
[----:B------:R0:W-:Y:S01]  /*5e80*/  @P3 STG.E desc[UR10][R18.64+0x20], R79 ;  /* 0x0000204f12003986 */ /* 0x0001e2000c10190a */
[----:B------:R-:W-:-:S05]  /*5e90*/  IADD3 R68, P3, R111, R74, RZ ;  /* 0x0000004a6f447210 */ /* 0x000fca0007f7e0ff */
[----:B------:R-:W-:Y:S01]  /*5ea0*/  IMAD.X R69, R107, 0x1, R75, P3 ;  /* 0x000000016b457824 */ /* 0x000fe200018e064b */
[----:B------:R-:W-:-:S04]  /*5eb0*/  ISETP.GT.AND P3, PT, R106, 0x30, PT ;  /* 0x000000306a00780c */ /* 0x000fc80003f64270 */
[----:B------:R-:W-:Y:S01]  /*5ec0*/  ISETP.GT.AND P4, PT, R11, RZ, P3 ;  /* 0x000000ff0b00720c */ /* 0x000fe20001f84270 */
[----:B0-----:R-:W-:-:S12]  /*5ed0*/  FMUL R79, R84, R105 ;  /* 0x00000069544f7220 */ /* 0x001fd80000400000 */
[----:B------:R-:W-:Y:S01]  /*5ee0*/  @P4 STG.E desc[UR10][R68.64], R65 ;  /* 0x0000004144004986 */ /* 0x000fe2000c10190a */
[----:B------:R-:W-:-:S04]  /*5ef0*/  ISETP.GT.AND P4, PT, R106, 0x31, PT ;  /* 0x000000316a00780c */ /* 0x000fc80003f84270 */
[----:B------:R-:W-:-:S13]  /*5f00*/  ISETP.GT.AND P5, PT, R11, RZ, P4 ;  /* 0x000000ff0b00720c */ /* 0x000fda00027a4270 */
[----:B------:R0:W-:Y:S01]  /*5f10*/  @P5 STG.E desc[UR10][R56.64], R81 ;  /* 0x0000005138005986 */ /* 0x0001e2000c10190a */
[----:B------:R-:W-:-:S05]  /*5f20*/  IADD3 R62, P5, R76, R111, RZ ;  /* 0x0000006f4c3e7210 */ /* 0x000fca0007fbe0ff */
[----:B------:R-:W-:Y:S01]  /*5f30*/  IMAD.X R63, R77, 0x1, R107, P5 ;  /* 0x000000014d3f7824 */ /* 0x000fe200028e066b */
[----:B------:R-:W-:Y:S01]  /*5f40*/  ISETP.GT.AND P5, PT, R11, 0x8, P3 ;  /* 0x000000080b00780c */ /* 0x000fe20001fa4270 */
[----:B0-----:R-:W-:-:S12]  /*5f50*/  FMUL R81, R86, R105 ;  /* 0x0000006956517220 */ /* 0x001fd80000400000 */
[----:B------:R-:W-:Y:S01]  /*5f60*/  @P5 STG.E desc[UR10][R62.64+0x20], R67 ;  /* 0x000020433e005986 */ /* 0x000fe2000c10190a */
[----:B------:R-:W-:-:S05]  /*5f70*/  IADD3 R60, P5, R111, R68, RZ ;  /* 0x000000446f3c7210 */ /* 0x000fca0007fbe0ff */
[----:B------:R-:W-:Y:S01]  /*5f80*/  IMAD.X R61, R107, 0x1, R69, P5 ;  /* 0x000000016b3d7824 */ /* 0x000fe200028e0645 */
[----:B------:R-:W-:-:S13]  /*5f90*/  ISETP.GT.AND P5, PT, R11, 0x8, P4 ;  /* 0x000000080b00780c */ /* 0x000fda00027a4270 */
[----:B------:R0:W-:Y:S01]  /*5fa0*/  @P5 STG.E desc[UR10][R20.64+0x20], R83 ;  /* 0x0000205314005986 */ /* 0x0001e2000c10190a */
[----:B------:R-:W-:-:S05]  /*5fb0*/  IADD3 R64, P5, R20, R111, RZ ;  /* 0x0000006f14407210 */ /* 0x000fca0007fbe0ff */
[----:B------:R-:W-:Y:S01]  /*5fc0*/  IMAD.X R65, R21, 0x1, R107, P5 ;  /* 0x0000000115417824 */ /* 0x000fe200028e066b */
[----:B------:R-:W-:-:S04]  /*5fd0*/  ISETP.GT.AND P5, PT, R106, 0x38, PT ;  /* 0x000000386a00780c */ /* 0x000fc80003fa4270 */
[----:B------:R-:W-:Y:S01]  /*5fe0*/  ISETP.GT.AND P6, PT, R11, RZ, P5 ;  /* 0x000000ff0b00720c */ /* 0x000fe20002fc4270 */
[----:B0-----:R-:W-:-:S12]  /*5ff0*/  FMUL R83, R28, R105 ;  /* 0x000000691c537220 */ /* 0x001fd80000400000 */
[----:B------:R0:W-:Y:S01]  /*6000*/  @P6 STG.E desc[UR10][R60.64], R79 ;  /* 0x0000004f3c006986 */ /* 0x0001e2000c10190a */
[----:B------:R-:W-:-:S05]  /*6010*/  IADD3 R66, P6, R62, R111, RZ ;  /* 0x0000006f3e427210 */ /* 0x000fca0007fde0ff */
[----:B------:R-:W-:Y:S01]  /*6020*/  IMAD.X R67, R63, 0x1, R107, P6 ;  /* 0x000000013f437824 */ /* 0x000fe200030e066b */
[----:B------:R-:W-:-:S04]  /*6030*/  ISETP.GT.AND P6, PT, R106, 0x39, PT ;  /* 0x000000396a00780c */ /* 0x000fc80003fc4270 */
[----:B------:R-:W-:Y:S01]  /*6040*/  ISETP.GT.AND P1, PT, R11, RZ, P6 ;  /* 0x000000ff0b00720c */ /* 0x000fe20003724270 */
[----:B0-----:R-:W-:-:S12]  /*6050*/  FMUL R79, R24, R105 ;  /* 0x00000069184f7220 */ /* 0x001fd80000400000 */
[----:B------:R-:W-:Y:S01]  /*6060*/  @P1 STG.E desc[UR10][R58.64], R85 ;  /* 0x000000553a001986 */ /* 0x000fe2000c10190a */
[----:B------:R-:W-:-:S13]  /*6070*/  ISETP.GT.AND P1, PT, R11, 0x8, P5 ;  /* 0x000000080b00780c */ /* 0x000fda0002f24270 */
[----:B------:R0:W-:Y:S01]  /*6080*/  @P1 STG.E desc[UR10][R66.64+0x20], R81 ;  /* 0x0000205142001986 */ /* 0x0001e2000c10190a */
[----:B------:R-:W-:Y:S01]  /*6090*/  ISETP.GT.AND P1, PT, R11, 0x8, P6 ;  /* 0x000000080b00780c */ /* 0x000fe20003724270 */
[----:B0-----:R-:W-:-:S12]  /*60a0*/  FMUL R81, R26, R105 ;  /* 0x000000691a517220 */ /* 0x001fd80000400000 */
[----:B------:R-:W-:Y:S01]  /*60b0*/  @P1 STG.E desc[UR10][R64.64+0x20], R87 ;  /* 0x0000205740001986 */ /* 0x000fe2000c10190a */
[----:B------:R-:W-:-:S03]  /*60c0*/  ISETP.GT.AND P1, PT, R106, 0x1, PT ;  /* 0x000000016a00780c */ /* 0x000fc60003f24270 */
[----:B------:R-:W-:Y:S01]  /*60d0*/  @P2 STG.E desc[UR10][R90.64+0x200], R79 ;  /* 0x0002004f5a002986 */ /* 0x000fe2000c10190a */
[----:B------:R-:W-:Y:S02]  /*60e0*/  ISETP.GT.AND P1, PT, R11, 0x80, P1 ;  /* 0x000000800b00780c */ /* 0x000fe40000f24270 */
[----:B------:R-:W-:-:S11]  /*60f0*/  ISETP.NE.AND P2, PT, R6, RZ, PT ;  /* 0x000000ff0600720c */ /* 0x000fd60003f45270 */
[----:B------:R0:W-:Y:S01]  /*6100*/  @P1 STG.E desc[UR10][R92.64+0x200], R25 ;  /* 0x000200195c001986 */ /* 0x0001e2000c10190a */
[----:B------:R-:W-:-:S03]  /*6110*/  ISETP.NE.AND P1, PT, R78, RZ, PT ;  /* 0x000000ff4e00720c */ /* 0x000fc60003f25270 */
[----:B------:R-:W-:Y:S01]  /*6120*/  @P0 STG.E desc[UR10][R90.64+0x220], R81 ;  /* 0x000220515a000986 */ /* 0x000fe2000c10190a */
[----:B------:R-:W-:-:S04]  /*6130*/  ISETP.GT.AND P0, PT, R106, 0x1, PT ;  /* 0x000000016a00780c */ /* 0x000fc80003f04270 */
[----:B------:R-:W-:Y:S01]  /*6140*/  ISETP.GT.AND P0, PT, R11, 0x88, P0 ;  /* 0x000000880b00780c */ /* 0x000fe20000704270 */
[----:B0-----:R-:W-:-:S12]  /*6150*/  FMUL R25, R30, R105 ;  /* 0x000000691e197220 */ /* 0x001fd80000400000 */
[----:B------:R0:W-:Y:S01]  /*6160*/  @P0 STG.E desc[UR10][R92.64+0x220], R27 ;  /* 0x0002201b5c000986 */ /* 0x0001e2000c10190a */
[----:B------:R-:W-:-:S04]  /*6170*/  ISETP.GT.AND P0, PT, R106, 0x8, PT ;  /* 0x000000086a00780c */ /* 0x000fc80003f04270 */
[----:B------:R-:W-:Y:S01]  /*6180*/  ISETP.GT.AND P0, PT, R11, 0x80, P0 ;  /* 0x000000800b00780c */ /* 0x000fe20000704270 */
[----:B0-----:R-:W-:-:S12]  /*6190*/  FMUL R27, R32, R105 ;  /* 0x00000069201b7220 */ /* 0x001fd80000400000 */
[----:B------:R-:W-:Y:S01]  /*61a0*/  @P0 STG.E desc[UR10][R102.64+0x200], R83 ;  /* 0x0002005366000986 */ /* 0x000fe2000c10190a */
[----:B------:R-:W-:-:S04]  /*61b0*/  ISETP.GT.AND P0, PT, R106, 0x9, PT ;  /* 0x000000096a00780c */ /* 0x000fc80003f04270 */
[----:B------:R-:W-:-:S13]  /*61c0*/  ISETP.GT.AND P0, PT, R11, 0x80, P0 ;  /* 0x000000800b00780c */ /* 0x000fda0000704270 */
[----:B------:R0:W-:Y:S01]  /*61d0*/  @P0 STG.E desc[UR10][R108.64+0x200], R29 ;  /* 0x0002001d6c000986 */ /* 0x0001e2000c10190a */
[----:B------:R-:W-:-:S04]  /*61e0*/  ISETP.GT.AND P0, PT, R106, 0x8, PT ;  /* 0x000000086a00780c */ /* 0x000fc80003f04270 */
[----:B------:R-:W-:Y:S01]  /*61f0*/  ISETP.GT.AND P0, PT, R11, 0x88, P0 ;  /* 0x000000880b00780c */ /* 0x000fe20000704270 */
[----:B0-----:R-:W-:-:S12]  /*6200*/  FMUL R29, R34, R105 ;  /* 0x00000069221d7220 */ /* 0x001fd80000400000 */
[----:B------:R0:W-:Y:S01]  /*6210*/  @P0 STG.E desc[UR10][R102.64+0x220], R25 ;  /* 0x0002201966000986 */ /* 0x0001e2000c10190a */
[----:B------:R-:W-:-:S04]  /*6220*/  ISETP.GT.AND P0, PT, R106, 0x9, PT ;  /* 0x000000096a00780c */ /* 0x000fc80003f04270 */
[----:B------:R-:W-:-:S13]  /*6230*/  ISETP.GT.AND P0, PT, R11, 0x88, P0 ;  /* 0x000000880b00780c */ /* 0x000fda0000704270 */
[----:B------:R-:W-:Y:S01]  /*6240*/  @P0 STG.E desc[UR10][R108.64+0x220], R31 ;  /* 0x0002201f6c000986 */ /* 0x000fe2000c10190a */
[----:B------:R-:W-:-:S04]  /*6250*/  ISETP.GT.AND P0, PT, R106, 0x10, PT ;  /* 0x000000106a00780c */ /* 0x000fc80003f04270 */
[----:B------:R-:W-:-:S13]  /*6260*/  ISETP.GT.AND P0, PT, R11, 0x80, P0 ;  /* 0x000000800b00780c */ /* 0x000fda0000704270 */
[----:B------:R-:W-:Y:S02]  /*6270*/  @P0 IMAD.MOV.U32 R24, RZ, RZ, R94 ;  /* 0x000000ffff180224 */ /* 0x000fe400078e005e */
[----:B0-----:R-:W-:-:S05]  /*6280*/  @P0 IMAD.MOV.U32 R25, RZ, RZ, R95 ;  /* 0x000000ffff190224 */ /* 0x001fca00078e005f */
[----:B------:R0:W-:Y:S01]  /*6290*/  @P0 STG.E desc[UR10][R24.64+0x200], R27 ;  /* 0x0002001b18000986 */ /* 0x0001e2000c10190a */
[----:B------:R-:W-:-:S04]  /*62a0*/  ISETP.GT.AND P0, PT, R106, 0x11, PT ;  /* 0x000000116a00780c */ /* 0x000fc80003f04270 */
[----:B------:R-:W-:Y:S01]  /*62b0*/  ISETP.GT.AND P0, PT, R11, 0x80, P0 ;  /* 0x000000800b00780c */ /* 0x000fe20000704270 */
[----:B0-----:R-:W-:-:S12]  /*62c0*/  FMUL R27, R36, R105 ;  /* 0x00000069241b7220 */ /* 0x001fd80000400000 */
[----:B------:R-:W-:Y:S02]  /*62d0*/  @P0 IMAD.MOV.U32 R24, RZ, RZ, R96 ;  /* 0x000000ffff180224 */ /* 0x000fe400078e0060 */
[----:B------:R-:W-:-:S05]  /*62e0*/  @P0 IMAD.MOV.U32 R25, RZ, RZ, R97 ;  /* 0x000000ffff190224 */ /* 0x000fca00078e0061 */
[----:B------:R0:W-:Y:S01]  /*62f0*/  @P0 STG.E desc[UR10][R24.64+0x200], R33 ;  /* 0x0002002118000986 */ /* 0x0001e2000c10190a */
[----:B------:R-:W-:-:S04]  /*6300*/  ISETP.GT.AND P0, PT, R106, 0x10, PT ;  /* 0x000000106a00780c */ /* 0x000fc80003f04270 */
[----:B------:R-:W-:Y:S01]  /*6310*/  ISETP.GT.AND P0, PT, R11, 0x88, P0 ;  /* 0x000000880b00780c */ /* 0x000fe20000704270 */
[----:B0-----:R-:W-:-:S12]  /*6320*/  FMUL R25, R38, R105 ;  /* 0x0000006926197220 */ /* 0x001fd80000400000 */
[----:B------:R-:W-:Y:S01]  /*6330*/  @P0 STG.E desc[UR10][R94.64+0x220], R29 ;  /* 0x0002201d5e000986 */ /* 0x000fe2000c10190a */
[----:B------:R-:W-:-:S04]  /*6340*/  ISETP.GT.AND P0, PT, R106, 0x11, PT ;  /* 0x000000116a00780c */ /* 0x000fc80003f04270 */
[----:B------:R-:W-:-:S13]  /*6350*/  ISETP.GT.AND P0, PT, R11, 0x88, P0 ;  /* 0x000000880b00780c */ /* 0x000fda0000704270 */
[----:B------:R-:W-:Y:S01]  /*6360*/  @P0 STG.E desc[UR10][R96.64+0x220], R35 ;  /* 0x0002202360000986 */ /* 0x000fe2000c10190a */
[----:B------:R-:W-:-:S04]  /*6370*/  ISETP.GT.AND P0, PT, R106, 0x18, PT ;  /* 0x000000186a00780c */ /* 0x000fc80003f04270 */
[----:B------:R-:W-:-:S13]  /*6380*/  ISETP.GT.AND P0, PT, R11, 0x80, P0 ;  /* 0x000000800b00780c */ /* 0x000fda0000704270 */
        /* <DEDUP_REMOVED lines=26> */
[C---:B------:R-:W-:Y:S02]  /*6530*/  ISETP.GT.AND P0, PT, R11.reuse, 0x80, P1 ;  /* 0x000000800b00780c */ /* 0x040fe40000f04270 */
[----:B------:R-:W-:Y:S01]  /*6540*/  ISETP.GT.AND P1, PT, R11, 0x88, P1 ;  /* 0x000000880b00780c */ /* 0x000fe20000f24270 */
[----:B0-----:R-:W-:-:S10]  /*6550*/  FMUL R13, R46, R105 ;  /* 0x000000692e0d7220 */ /* 0x001fd40000400000 */
[----:B------:R-:W-:Y:S01]  /*6560*/  @P0 STG.E desc[UR10][R74.64+0x200], R17 ;  /* 0x000200114a000986 */ /* 0x000fe2000c10190a */
[C---:B------:R-:W-:Y:S02]  /*6570*/  ISETP.GT.AND P0, PT, R11.reuse, 0x80, P2 ;  /* 0x000000800b00780c */ /* 0x040fe40001704270 */
[----:B------:R-:W-:-:S11]  /*6580*/  ISETP.GT.AND P2, PT, R11, 0x88, P2 ;  /* 0x000000880b00780c */ /* 0x000fd60001744270 */
[----:B------:R-:W-:Y:S01]  /*6590*/  @P0 STG.E desc[UR10][R22.64+0x200], R45 ;  /* 0x0002002d16000986 */ /* 0x000fe2000c10190a */
[C---:B------:R-:W-:Y:S02]  /*65a0*/  ISETP.GT.AND P0, PT, R11.reuse, 0x80, P3 ;  /* 0x000000800b00780c */ /* 0x040fe40001f04270 */
[C---:B------:R-:W-:Y:S01]  /*65b0*/  ISETP.GT.AND P3, PT, R11.reuse, 0x88, P3 ;  /* 0x000000880b00780c */ /* 0x040fe20001f64270 */
[----:B------:R0:W-:Y:S01]  /*65c0*/  @P1 STG.E desc[UR10][R76.64+0x220], R13 ;  /* 0x0002200d4c001986 */ /* 0x0001e2000c10190a */
[C---:B------:R-:W-:Y:S02]  /*65d0*/  ISETP.GT.AND P1, PT, R11.reuse, 0x80, P4 ;  /* 0x000000800b00780c */ /* 0x040fe40002724270 */
[C---:B------:R-:W-:Y:S01]  /*65e0*/  ISETP.GT.AND P4, PT, R11.reuse, 0x88, P4 ;  /* 0x000000880b00780c */ /* 0x040fe20002784270 */
[----:B------:R-:W-:Y:S06]  /*65f0*/  @P2 STG.E desc[UR10][R18.64+0x220], R47 ;  /* 0x0002202f12002986 */ /* 0x000fec000c10190a */
[----:B------:R1:W-:Y:S01]  /*6600*/  @P0 STG.E desc[UR10][R68.64+0x200], R15 ;  /* 0x0002000f44000986 */ /* 0x0003e2000c10190a */
[C---:B------:R-:W-:Y:S01]  /*6610*/  ISETP.GT.AND P0, PT, R11.reuse, 0x80, P6 ;  /* 0x000000800b00780c */ /* 0x040fe20003704270 */
[----:B0-----:R-:W-:Y:S01]  /*6620*/  FMUL R13, R52, R105 ;  /* 0x00000069340d7220 */ /* 0x001fe20000400000 */
[C---:B------:R-:W-:Y:S01]  /*6630*/  ISETP.GT.AND P6, PT, R11.reuse, 0x88, P6 ;  /* 0x000000880b00780c */ /* 0x040fe200037c4270 */
[----:B------:R0:W-:Y:S01]  /*6640*/  @P1 STG.E desc[UR10][R56.64+0x200], R49 ;  /* 0x0002003138001986 */ /* 0x0001e2000c10190a */
[----:B------:R-:W-:-:S02]  /*6650*/  ISETP.GT.AND P1, PT, R11, 0x80, P5 ;  /* 0x000000800b00780c */ /* 0x000fc40002f24270 */
[----:B------:R-:W-:Y:S01]  /*6660*/  ISETP.GT.AND P5, PT, R11, 0x88, P5 ;  /* 0x000000880b00780c */ /* 0x000fe20002fa4270 */
[-C--:B------:R-:W-:Y:S01]  /*6670*/  FMUL R11, R50, R105.reuse ;  /* 0x00000069320b7220 */ /* 0x080fe20000400000 */
[----:B-1----:R-:W-:-:S04]  /*6680*/  FMUL R15, R54, R105 ;  /* 0x00000069360f7220 */ /* 0x002fc80000400000 */
[----:B------:R0:W-:Y:S04]  /*6690*/  @P3 STG.E desc[UR10][R62.64+0x220], R11 ;  /* 0x0002200b3e003986 */ /* 0x0001e8000c10190a */
[----:B------:R0:W-:Y:S04]  /*66a0*/  @P4 STG.E desc[UR10][R20.64+0x220], R51 ;  /* 0x0002203314004986 */ /* 0x0001e8000c10190a */
[----:B------:R0:W-:Y:S04]  /*66b0*/  @P1 STG.E desc[UR10][R60.64+0x200], R13 ;  /* 0x0002000d3c001986 */ /* 0x0001e8000c10190a */
[----:B------:R0:W-:Y:S04]  /*66c0*/  @P0 STG.E desc[UR10][R58.64+0x200], R53 ;  /* 0x000200353a000986 */ /* 0x0001e8000c10190a */
[----:B------:R0:W-:Y:S04]  /*66d0*/  @P5 STG.E desc[UR10][R66.64+0x220], R15 ;  /* 0x0002200f42005986 */ /* 0x0001e8000c10190a */
[----:B------:R0:W-:Y:S02]  /*66e0*/  @P6 STG.E desc[UR10][R64.64+0x220], R55 ;  /* 0x0002203740006986 */ /* 0x0001e4000c10190a */
.L_x_149:
[----:B------:R-:W-:Y:S05]  /*66f0*/  BSYNC B0 ;  /* 0x0000000000007941 */ /* 0x000fea0003800000 */
.L_x_25:
[----:B------:R-:W-:Y:S01]  /*6700*/  ULDC UR8, c[0x0][0xc] ;  /* 0x0000030000087ab9 */ /* 0x000fe20000000800 */
[----:B------:R-:W-:Y:S01]  /*6710*/  ULDC UR9, c[0x0][0x10] ;  /* 0x0000040000097ab9 */ /* 0x000fe20000000800 */
[----:B0-----:R-:W0:Y:S01]  /*6720*/  LDC R11, c[0x0][0x14] ;  /* 0x00000500ff0b7b82 */ /* 0x001e220000000800 */
[----:B------:R-:W-:Y:S01]  /*6730*/  UIMAD.WIDE.U32 UR8, UR8, UR9, URZ ;  /* 0x00000009080872a5 */ /* 0x000fe2000f8e003f */
[----:B------:R-:W-:Y:S02]  /*6740*/  IMAD.MOV.U32 R17, RZ, RZ, -0x1 ;  /* 0xffffffffff117424 */ /* 0x000fe400078e00ff */
[----:B------:R-:W-:Y:S02]  /*6750*/  IMAD.MOV.U32 R14, RZ, RZ, -0x1 ;  /* 0xffffffffff0e7424 */ /* 0x000fe400078e00ff */
[----:B------:R-:W-:Y:S02]  /*6760*/  IMAD.MOV.U32 R6, RZ, RZ, -0x1 ;  /* 0xffffffffff067424 */ /* 0x000fe400078e00ff */
[----:B0-----:R-:W-:-:S04]  /*6770*/  IMAD.WIDE.U32 R2, R11, UR8, R2 ;  /* 0x000000080b027c25 */ /* 0x001fc8000f8e0002 */
[----:B------:R-:W-:Y:S01]  /*6780*/  IMAD R11, R11, UR9, RZ ;  /* 0x000000090b0b7c24 */ /* 0x000fe2000f8e02ff */
[----:B------:R-:W-:Y:S02]  /*6790*/  ULDC.64 UR8, c[0x0][0x750] ;  /* 0x0001d40000087ab9 */ /* 0x000fe40000000a00 */
[----:B------:R-:W-:Y:S01]  /*67a0*/  ISETP.GE.U32.AND P0, PT, R2, UR8, PT ;  /* 0x0000000802007c0c */ /* 0x000fe2000bf06070 */
[--C-:B------:R-:W-:Y:S01]  /*67b0*/  IMAD.IADD R3, R3, 0x1, R11.reuse ;  /* 0x0000000103037824 */ /* 0x100fe200078e020b */
[----:B------:R-:W-:-:S04]  /*67c0*/  PRMT R11, RZ, 0x7610, R11 ;  /* 0x00007610ff0b7816 */ /* 0x000fc8000000000b */
[----:B------:R-:W-:-:S13]  /*67d0*/  ISETP.GE.U32.AND.EX P0, PT, R3, UR9, PT, P0 ;  /* 0x0000000903007c0c */ /* 0x000fda000bf06100 */
[----:B------:R-:W-:Y:S05]  /*67e0*/  @P0 BRA `(.L_x_150) ;  /* 0x0000000400640947 */ /* 0x000fea0003800000 */
[----:B--23--:R-:W0:Y:S01]  /*67f0*/  S2R R20, SR_CTAID.X ;  /* 0x0000000000147919 */ /* 0x00ce220000002500 */
[----:B-1----:R-:W1:Y:S01]  /*6800*/  LDC.64 R18, c[0x0][0x728] ;  /* 0x0001ca00ff127b82 */ /* 0x002e620000000a00 */
[----:B------:R-:W-:Y:S01]  /*6810*/  ULDC UR7, c[0x0][0x150] ;  /* 0x0000540000077ab9 */ /* 0x000fe20000000800 */
[----:B------:R-:W-:Y:S01]  /*6820*/  IMAD.MOV.U32 R16, RZ, RZ, R2 ;  /* 0x000000ffff107224 */ /* 0x000fe200078e0002 */
[----:B------:R-:W2:Y:S01]  /*6830*/  S2R R26, SR_CTAID.Y ;  /* 0x00000000001a7919 */ /* 0x000ea20000002600 */
[----:B------:R-:W-:-:S04]  /*6840*/  IMAD.MOV.U32 R17, RZ, RZ, R3 ;  /* 0x000000ffff117224 */ /* 0x000fc800078e0003 */
[----:B------:R-:W3:Y:S08]  /*6850*/  LDC R25, c[0x0][0x144] ;  /* 0x00005100ff197b82 */ /* 0x000ef00000000800 */
[----:B------:R-:W2:Y:S08]  /*6860*/  LDC R6, c[0x0][0x730] ;  /* 0x0001cc00ff067b82 */ /* 0x000eb00000000800 */
[----:B------:R-:W2:Y:S01]  /*6870*/  LDC.64 R22, c[0x0][0x720] ;  /* 0x0001c800ff167b82 */ /* 0x000ea20000000a00 */
[----:B-1----:R-:W-:-:S04]  /*6880*/  ISETP.NE.U32.AND P0, PT, R18, RZ, PT ;  /* 0x000000ff1200720c */ /* 0x002fc80003f05070 */
[----:B------:R-:W-:Y:S02]  /*6890*/  ISETP.NE.AND.EX P0, PT, R19, RZ, PT, P0 ;  /* 0x000000ff1300720c */ /* 0x000fe40003f05300 */
[----:B0-----:R-:W-:-:S05]  /*68a0*/  I2FP.F32.U32 R11, R20 ;  /* 0x00000014000b7245 */ /* 0x001fca0000201000 */
[----:B------:R-:W-:-:S04]  /*68b0*/  FMUL R11, R11, UR7 ;  /* 0x000000070b0b7c20 */ /* 0x000fc80008400000 */
[----:B------:R0:W1:Y:S02]  /*68c0*/  F2I.U32.TRUNC.NTZ R24, R11 ;  /* 0x0000000b00187305 */ /* 0x000064000020f000 */
[----:B---3--:R-:W-:Y:S05]  /*68d0*/  @!P0 BRA `(.L_x_151) ;  /* 0x0000000000288947 */ /* 0x008fea0003800000 */
[----:B0-----:R-:W0:Y:S02]  /*68e0*/  LDC R11, c[0x0][0x734] ;  /* 0x0001cd00ff0b7b82 */ /* 0x001e240000000800 */
        /* <DEDUP_REMOVED lines=9> */
.L_x_151:
[----:B------:R-:W3:Y:S01]  /*6980*/  LDC.64 R32, c[0x0][0x740] ;  /* 0x0001d000ff207b82 */ /* 0x000ee20000000a00 */
[-CC-:B--2---:R-:W-:Y:S01]  /*6990*/  SHF.R.U64 R21, R16, R6.reuse, R17.reuse ;  /* 0x0000000610157219 */ /* 0x184fe20000001211 */
[----:B-1----:R-:W-:Y:S01]  /*69a0*/  IMAD.MOV R24, RZ, RZ, -R24 ;  /* 0x000000ffff187224 */ /* 0x002fe200078e0a18 */
[----:B------:R-:W-:Y:S01]  /*69b0*/  SHF.R.U32.HI R6, RZ, R6, R17 ;  /* 0x00000006ff067219 */ /* 0x000fe20000011611 */
[----:B------:R-:W-:Y:S01]  /*69c0*/  ULDC UR7, c[0x0][0x154] ;  /* 0x0000550000077ab9 */ /* 0x000fe20000000800 */
[----:B0-----:R-:W-:Y:S01]  /*69d0*/  IADD3 R11, P0, RZ, -R21, RZ ;  /* 0x80000015ff0b7210 */ /* 0x001fe20007f1e0ff */
[----:B------:R-:W-:Y:S02]  /*69e0*/  IMAD R28, R25, R24, R20 ;  /* 0x00000018191c7224 */ /* 0x000fe400078e0214 */
[----:B------:R-:W0:Y:S01]  /*69f0*/  LDC R14, c[0x0][0x718] ;  /* 0x0001c600ff0e7b82 */ /* 0x000e220000000800 */
[----:B------:R-:W-:Y:S02]  /*6a00*/  IMAD.MOV.U32 R15, RZ, RZ, 0x1 ;  /* 0x00000001ff0f7424 */ /* 0x000fe400078e00ff */
[----:B------:R-:W-:-:S04]  /*6a10*/  IMAD.X R13, RZ, RZ, ~R6, P0 ;  /* 0x000000ffff0d7224 */ /* 0x000fc800000e0e06 */
[-C--:B------:R-:W-:Y:S01]  /*6a20*/  IMAD R6, R13, R22.reuse, RZ ;  /* 0x000000160d067224 */ /* 0x080fe200078e02ff */
[----:B------:R-:W1:Y:S01]  /*6a30*/  LDC R16, c[0x0][0x708] ;  /* 0x0001c200ff107b82 */ /* 0x000e620000000800 */
[----:B------:R-:W-:-:S04]  /*6a40*/  IMAD.WIDE.U32 R12, R11, R22, R2 ;  /* 0x000000160b0c7225 */ /* 0x000fc800078e0002 */
[----:B------:R-:W-:Y:S01]  /*6a50*/  IMAD R11, R11, R23, R6 ;  /* 0x000000170b0b7224 */ /* 0x000fe200078e0206 */
[----:B------:R-:W-:Y:S02]  /*6a60*/  I2FP.F32.U32 R6, R26 ;  /* 0x0000001a00067245 */ /* 0x000fe40000201000 */
[----:B------:R-:W2:Y:S01]  /*6a70*/  LDC R30, c[0x0][0x758] ;  /* 0x0001d600ff1e7b82 */ /* 0x000ea20000000800 */
[----:B------:R-:W-:Y:S01]  /*6a80*/  IMAD.IADD R11, R13, 0x1, R11 ;  /* 0x000000010d0b7824 */ /* 0x000fe200078e020b */
[----:B---3--:R-:W-:Y:S01]  /*6a90*/  ISETP.NE.U32.AND P0, PT, R32, RZ, PT ;  /* 0x000000ff2000720c */ /* 0x008fe20003f05070 */
[----:B------:R-:W-:Y:S01]  /*6aa0*/  FMUL R6, R6, UR7 ;  /* 0x0000000706067c20 */ /* 0x000fe20008400000 */
[----:B------:R-:W-:Y:S02]  /*6ab0*/  IMAD.MOV.U32 R13, RZ, RZ, -0x1 ;  /* 0xffffffffff0d7424 */ /* 0x000fe400078e00ff */
[----:B------:R-:W-:Y:S01]  /*6ac0*/  ISETP.NE.AND.EX P0, PT, R33, RZ, PT, P0 ;  /* 0x000000ff2100720c */ /* 0x000fe20003f05300 */
[----:B------:R3:W2:Y:S01]  /*6ad0*/  F2I.U32.TRUNC.NTZ R23, R6 ;  /* 0x0000000600177305 */ /* 0x0006a2000020f000 */
[----:B------:R-:W3:Y:S01]  /*6ae0*/  LDC R25, c[0x0][0x148] ;  /* 0x00005200ff197b82 */ /* 0x000ee20000000800 */
[----:B0-----:R-:W-:-:S02]  /*6af0*/  SHF.R.U64 R20, R12, R14, R11 ;  /* 0x0000000e0c147219 */ /* 0x001fc4000000120b */
[----:B------:R-:W-:-:S05]  /*6b00*/  SHF.R.U32.HI R11, RZ, R14, R11 ;  /* 0x0000000eff0b7219 */ /* 0x000fca000001160b */
[----:B------:R-:W0:Y:S01]  /*6b10*/  LDC R24, c[0x0][0x700] ;  /* 0x0001c000ff187b82 */ /* 0x000e220000000800 */
[-CC-:B-1----:R-:W-:Y:S02]  /*6b20*/  SHF.R.U64 R18, R20, R16.reuse, R11.reuse ;  /* 0x0000001014127219 */ /* 0x182fe4000000120b */
[----:B------:R-:W-:-:S05]  /*6b30*/  SHF.R.U32.HI R11, RZ, R16, R11 ;  /* 0x00000010ff0b7219 */ /* 0x000fca000001160b */
[----:B------:R-:W1:Y:S01]  /*6b40*/  LDC R29, c[0x0][0x748] ;  /* 0x0001d200ff1d7b82 */ /* 0x000e620000000800 */
[-C--:B--2---:R-:W-:Y:S02]  /*6b50*/  SHF.L.U32 R12, R13, R30.reuse, RZ ;  /* 0x0000001e0d0c7219 */ /* 0x084fe400000006ff */
[-CC-:B------:R-:W-:Y:S02]  /*6b60*/  SHF.R.U64 R22, R18, R30.reuse, R11.reuse ;  /* 0x0000001e12167219 */ /* 0x180fe4000000120b */
[----:B------:R-:W-:Y:S02]  /*6b70*/  SHF.R.U32.HI R13, RZ, R30, R11 ;  /* 0x0000001eff0d7219 */ /* 0x000fe4000001160b */
[----:B------:R-:W-:Y:S01]  /*6b80*/  LOP3.LUT R27, RZ, R12, RZ, 0x33, !PT ;  /* 0x0000000cff1b7212 */ /* 0x000fe200078e33ff */
[----:B------:R-:W2:Y:S01]  /*6b90*/  LDC R31, c[0x0][0x738] ;  /* 0x0001ce00ff1f7b82 */ /* 0x000ea20000000800 */
[----:B------:R-:W-:Y:S01]  /*6ba0*/  SHF.L.U32 R30, R15, R30, RZ ;  /* 0x0000001e0f1e7219 */ /* 0x000fe200000006ff */
[----:B------:R-:W-:-:S06]  /*6bb0*/  IMAD.MOV.U32 R12, RZ, RZ, R22 ;  /* 0x000000ffff0c7224 */ /* 0x000fcc00078e0016 */
[----:B------:R-:W0:Y:S01]  /*6bc0*/  LDC R34, c[0x0][0x710] ;  /* 0x0001c400ff227b82 */ /* 0x000e220000000800 */
        /* <DEDUP_REMOVED lines=11> */
.L_x_152:
[----:B------:R-:W-:Y:S01]  /*6c80*/  ISETP.NE.AND P0, PT, R0, 0x1, PT ;  /* 0x000000010000780c */ /* 0x000fe20003f05270 */
[----:B------:R-:W-:Y:S01]  /*6c90*/  IMAD.MOV R23, RZ, RZ, -R23 ;  /* 0x000000ffff177224 */ /* 0x000fe200078e0a17 */
[----:B-1-3--:R-:W-:Y:S01]  /*6ca0*/  SHF.R.U64 R6, R12, R29, R13 ;  /* 0x0000001d0c067219 */ /* 0x00afe2000000120d */
[----:B0-----:R-:W-:Y:S01]  /*6cb0*/  VIADD R13, R24, 0xffffffff ;  /* 0xffffffff180d7836 */ /* 0x001fe20000000000 */
[----:B------:R-:W-:-:S03]  /*6cc0*/  LOP3.LUT R17, R18, R27, RZ, 0xc0, !PT ;  /* 0x0000001b12117212 */ /* 0x000fc600078ec0ff */
[----:B------:R-:W-:Y:S01]  /*6cd0*/  IMAD.MOV R11, RZ, RZ, -R6 ;  /* 0x000000ffff0b7224 */ /* 0x000fe200078e0a06 */
[----:B------:R-:W-:Y:S01]  /*6ce0*/  LOP3.LUT R13, R20, R13, RZ, 0xc0, !PT ;  /* 0x0000000d140d7212 */ /* 0x000fe200078ec0ff */
[----:B------:R-:W-:Y:S02]  /*6cf0*/  IMAD R17, R30, R6, R17 ;  /* 0x000000061e117224 */ /* 0x000fe400078e0211 */
[----:B--2---:R-:W-:Y:S02]  /*6d00*/  IMAD R6, R11, R31, R22 ;  /* 0x0000001f0b067224 */ /* 0x004fe400078e0216 */
[----:B------:R-:W-:Y:S02]  /*6d10*/  @P0 IMAD R28, R25, R23, R26 ;  /* 0x00000017191c0224 */ /* 0x000fe400078e021a */
[----:B------:R-:W-:Y:S02]  /*6d20*/  IMAD R6, R6, R24, R13 ;  /* 0x0000001806067224 */ /* 0x000fe400078e020d */
[----:B------:R-:W-:-:S02]  /*6d30*/  IMAD R17, R17, R34, R28 ;  /* 0x0000002211117224 */ /* 0x000fc400078e021c */
[----:B------:R-:W-:-:S03]  /*6d40*/  IMAD.MOV.U32 R11, RZ, RZ, 0x1 ;  /* 0x00000001ff0b7424 */ /* 0x000fc600078e00ff */
[----:B------:R-:W-:Y:S02]  /*6d50*/  SEL R14, R6, R17, !P0 ;  /* 0x00000011060e7207 */ /* 0x000fe40004000000 */
[----:B------:R-:W-:Y:S01]  /*6d60*/  SEL R17, R17, R6, !P0 ;  /* 0x0000000611117207 */ /* 0x000fe20004000000 */
[----:B------:R-:W-:-:S07]  /*6d70*/  IMAD.MOV.U32 R6, RZ, RZ, R21 ;  /* 0x000000ffff067224 */ /* 0x000fce00078e0015 */
.L_x_150:
[----:B------:R-:W-:-:S13]  /*6d80*/  LOP3.LUT P0, RZ, R11, 0xff, RZ, 0xc0, !PT ;  /* 0x000000ff0bff7812 */ /* 0x000fda000780c0ff */
[----:B------:R-:W-:Y:S05]  /*6d90*/  @P0 BRA `(.L_x_153) ;  /* 0xffffffa4001c0947 */ /* 0x000fea000383ffff */
[----:B------:R-:W-:Y:S05]  /*6da0*/  EXIT ;  /* 0x000000000000794d */ /* 0x000fea0003800000 */
.L_x_7:
[----:B0-----:R-:W-:Y:S01]  /*6db0*/  ULDC.64 UR4, c[0x0][0x750] ;  /* 0x0001d40000047ab9 */ /* 0x001fe20000000a00 */
        /* <DEDUP_REMOVED lines=25> */
.L_x_155:
[----:B------:R-:W0:Y:S01]  /*6f50*/  LDC.64 R28, c[0x0][0x740] ;  /* 0x0001d000ff1c7b82 */ /* 0x000e220000000a00 */
[-CC-:B------:R-:W-:Y:S01]  /*6f60*/  SHF.R.U64 R14, R18, R10.reuse, R19.reuse ;  /* 0x0000000a120e7219 */ /* 0x180fe20000001213 */
[----:B------:R-:W-:Y:S01]  /*6f70*/  IMAD.MOV.U32 R31, RZ, RZ, 0x1 ;  /* 0x00000001ff1f7424 */ /* 0x000fe200078e00ff */
[----:B------:R-:W-:Y:S02]  /*6f80*/  SHF.R.U32.HI R7, RZ, R10, R19 ;  /* 0x0000000aff077219 */ /* 0x000fe40000011613 */
[----:B------:R-:W-:-:S03]  /*6f90*/  IADD3 R17, P0, RZ, -R14, RZ ;  /* 0x8000000eff117210 */ /* 0x000fc60007f1e0ff */
[----:B------:R-:W1:Y:S02]  /*6fa0*/  LDC R16, c[0x0][0x718] ;  /* 0x0001c600ff107b82 */ /* 0x000e640000000800 */
[----:B------:R-:W-:Y:S02]  /*6fb0*/  IMAD.X R7, RZ, RZ, ~R7, P0 ;  /* 0x000000ffff077224 */ /* 0x000fe400000e0e07 */
[----:B------:R-:W-:-:S04]  /*6fc0*/  IMAD.WIDE.U32 R8, R17, R24, R2 ;  /* 0x0000001811087225 */ /* 0x000fc800078e0002 */
[----:B------:R-:W2:Y:S01]  /*6fd0*/  LDC R18, c[0x0][0x708] ;  /* 0x0001c200ff127b82 */ /* 0x000ea20000000800 */
[----:B------:R-:W-:-:S04]  /*6fe0*/  IMAD R10, R7, R24, RZ ;  /* 0x00000018070a7224 */ /* 0x000fc800078e02ff */
[----:B------:R-:W-:-:S03]  /*6ff0*/  IMAD R7, R17, R25, R10 ;  /* 0x0000001911077224 */ /* 0x000fc600078e020a */
[----:B------:R-:W3:Y:S01]  /*7000*/  LDC R26, c[0x0][0x758] ;  /* 0x0001d600ff1a7b82 */ /* 0x000ee20000000800 */
[----:B------:R-:W-:Y:S01]  /*7010*/  IMAD.IADD R7, R9, 0x1, R7 ;  /* 0x0000000109077824 */ /* 0x000fe200078e0207 */
[----:B0-----:R-:W-:Y:S01]  /*7020*/  ISETP.NE.U32.AND P0, PT, R28, RZ, PT ;  /* 0x000000ff1c00720c */ /* 0x001fe20003f05070 */
[----:B------:R-:W-:-:S03]  /*7030*/  IMAD.MOV.U32 R9, RZ, RZ, -0x1 ;  /* 0xffffffffff097424 */ /* 0x000fc600078e00ff */
[----:B------:R-:W-:Y:S02]  /*7040*/  ISETP.NE.AND.EX P0, PT, R29, RZ, PT, P0 ;  /* 0x000000ff1d00720c */ /* 0x000fe40003f05300 */
[----:B------:R-:W0:Y:S01]  /*7050*/  LDC R23, c[0x0][0x700] ;  /* 0x0001c000ff177b82 */ /* 0x000e220000000800 */
[-CC-:B-1----:R-:W-:Y:S02]  /*7060*/  SHF.R.U64 R10, R8, R16.reuse, R7.reuse ;  /* 0x00000010080a7219 */ /* 0x182fe40000001207 */
[----:B------:R-:W-:-:S05]  /*7070*/  SHF.R.U32.HI R7, RZ, R16, R7 ;  /* 0x00000010ff077219 */ /* 0x000fca0000011607 */
[----:B------:R-:W1:Y:S01]  /*7080*/  LDC R25, c[0x0][0x748] ;  /* 0x0001d200ff197b82 */ /* 0x000e620000000800 */
[-CC-:B--2---:R-:W-:Y:S02]  /*7090*/  SHF.R.U64 R20, R10, R18.reuse, R7.reuse ;  /* 0x000000120a147219 */ /* 0x184fe40000001207 */
[----:B------:R-:W-:-:S05]  /*70a0*/  SHF.R.U32.HI R7, RZ, R18, R7 ;  /* 0x00000012ff077219 */ /* 0x000fca0000011607 */
[----:B------:R-:W2:Y:S01]  /*70b0*/  LDC R27, c[0x0][0x738] ;  /* 0x0001ce00ff1b7b82 */ /* 0x000ea20000000800 */
[-C--:B---3--:R-:W-:Y:S02]  /*70c0*/  SHF.L.U32 R8, R9, R26.reuse, RZ ;  /* 0x0000001a09087219 */ /* 0x088fe400000006ff */
[--C-:B------:R-:W-:Y:S02]  /*70d0*/  SHF.R.U64 R24, R20, R26, R7.reuse ;  /* 0x0000001a14187219 */ /* 0x100fe40000001207 */
[----:B------:R-:W-:Y:S02]  /*70e0*/  LOP3.LUT R33, RZ, R8, RZ, 0x33, !PT ;  /* 0x00000008ff217212 */ /* 0x000fe400078e33ff */
[----:B------:R-:W-:Y:S01]  /*70f0*/  SHF.R.U32.HI R9, RZ, R26, R7 ;  /* 0x0000001aff097219 */ /* 0x000fe20000011607 */
[----:B------:R-:W3:Y:S01]  /*7100*/  LDC R30, c[0x0][0x710] ;  /* 0x0001c400ff1e7b82 */ /* 0x000ee20000000800 */
[----:B------:R-:W-:Y:S01]  /*7110*/  IMAD.MOV.U32 R8, RZ, RZ, R24 ;  /* 0x000000ffff087224 */ /* 0x000fe200078e0018 */
[----:B------:R-:W-:Y:S06]  /*7120*/  @!P0 BRA `(.L_x_156) ;  /* 0x0000000000288947 */ /* 0x000fec0003800000 */
        /* <DEDUP_REMOVED lines=10> */
.L_x_156:
[----:B------:R-:W-:Y:S01]  /*71d0*/  ISETP.NE.AND P0, PT, R0, 0x1, PT ;  /* 0x000000010000780c */ /* 0x000fe20003f05270 */
[----:B0-----:R-:W-:Y:S01]  /*71e0*/  VIADD R13, R23, 0xffffffff ;  /* 0xffffffff170d7836 */ /* 0x001fe20000000000 */
[----:B-1----:R-:W-:Y:S01]  /*71f0*/  SHF.R.U64 R8, R8, R25, R9 ;  /* 0x0000001908087219 */ /* 0x002fe20000001209 */
[----:B------:R-:W-:Y:S01]  /*7200*/  IMAD.MOV.U32 R18, RZ, RZ, R14 ;  /* 0x000000ffff127224 */ /* 0x000fe200078e000e */
[----:B------:R-:W-:Y:S02]  /*7210*/  SHF.L.U32 R31, R31, R26, RZ ;  /* 0x0000001a1f1f7219 */ /* 0x000fe400000006ff */
[----:B------:R-:W-:Y:S01]  /*7220*/  LOP3.LUT R7, R20, R33, RZ, 0xc0, !PT ;  /* 0x0000002114077212 */ /* 0x000fe200078ec0ff */
[----:B------:R-:W-:Y:S01]  /*7230*/  IMAD.MOV R9, RZ, RZ, -R8 ;  /* 0x000000ffff097224 */ /* 0x000fe200078e0a08 */
[----:B------:R-:W-:-:S03]  /*7240*/  LOP3.LUT R10, R10, R13, RZ, 0xc0, !PT ;  /* 0x0000000d0a0a7212 */ /* 0x000fc600078ec0ff */
[----:B------:R-:W-:Y:S02]  /*7250*/  IMAD R8, R31, R8, R7 ;  /* 0x000000081f087224 */ /* 0x000fe400078e0207 */
[----:B------:R-:W-:Y:S02]  /*7260*/  @P0 IMAD R11, R15, R22, R12 ;  /* 0x000000160f0b0224 */ /* 0x000fe400078e020c */
[----:B--2---:R-:W-:Y:S02]  /*7270*/  IMAD R7, R9, R27, R24 ;  /* 0x0000001b09077224 */ /* 0x004fe400078e0218 */
[----:B---3--:R-:W-:Y:S02]  /*7280*/  IMAD R8, R8, R30, R11 ;  /* 0x0000001e08087224 */ /* 0x008fe400078e020b */
[----:B------:R-:W-:Y:S02]  /*7290*/  IMAD R11, R7, R23, R10 ;  /* 0x00000017070b7224 */ /* 0x000fe400078e020a */
[----:B------:R-:W-:-:S03]  /*72a0*/  IMAD.MOV.U32 R9, RZ, RZ, 0x1 ;  /* 0x00000001ff097424 */ /* 0x000fc600078e00ff */
[----:B------:R-:W-:Y:S02]  /*72b0*/  SEL R7, R11, R8, !P0 ;  /* 0x000000080b077207 */ /* 0x000fe40004000000 */
[----:B------:R-:W-:-:S07]  /*72c0*/  SEL R8, R8, R11, !P0 ;  /* 0x0000000b08087207 */ /* 0x000fce0004000000 */
.L_x_154:
[----:B------:R-:W-:-:S08]  /*72d0*/  NOP ;  /* 0x0000000000007918 */ /* 0x000fd00000000000 */
[----:B------:R-:W0:-:S00]  /*72e0*/  USETMAXREG.DEALLOC.CTAPOOL 0x28 ;  /* 0x00000028000079c8 */ /* 0x000e0000080e0500 */
[----:B0-----:R-:W-:-:S13]  /*72f0*/  ISETP.NE.AND P0, PT, R6, RZ, PT ;  /* 0x000000ff0600720c */ /* 0x001fda0003f05270 */
[----:B------:R-:W-:Y:S05]  /*7300*/  @P0 EXIT ;  /* 0x000000000000094d */ /* 0x000fea0003800000 */
[----:B------:R-:W-:Y:S01]  /*7310*/  LOP3.LUT P0, RZ, R9, 0xff, RZ, 0xc0, !PT ;  /* 0x000000ff09ff7812 */ /* 0x000fe2000780c0ff */
[----:B------:R-:W-:Y:S02]  /*7320*/  IMAD.MOV.U32 R16, RZ, RZ, 0x1 ;  /* 0x00000001ff107424 */ /* 0x000fe400078e00ff */
[----:B------:R-:W-:-:S10]  /*7330*/  IMAD.MOV.U32 R15, RZ, RZ, RZ ;  /* 0x000000ffff0f7224 */ /* 0x000fd400078e00ff */
[----:B------:R-:W-:Y:S05]  /*7340*/  @!P0 BRA `(.L_x_157) ;  /* 0x0000000c009c8947 */ /* 0x000fea0003800000 */
[----:B------:R-:W0:Y:S01]  /*7350*/  LDC R6, c[0x0][0x28c] ;  /* 0x0000a300ff067b82 */ /* 0x000e220000000800 */
[----:B------:R-:W1:Y:S01]  /*7360*/  S2R R11, SR_CgaCtaId ;  /* 0x00000000000b7919 */ /* 0x000e620000008800 */
[----:B------:R-:W-:Y:S01]  /*7370*/  ULDC UR5, c[0x0][0x758] ;  /* 0x0001d60000057ab9 */ /* 0x000fe20000000800 */
[----:B------:R-:W-:Y:S01]  /*7380*/  UMOV UR7, 0xffffffff ;  /* 0xffffffff00077882 */ /* 0x000fe20000000000 */
[----:B------:R-:W-:Y:S01]  /*7390*/  ULDC UR6, c[0x0][0xc] ;  /* 0x0000030000067ab9 */ /* 0x000fe20000000800 */
[----:B------:R-:W-:Y:S01]  /*73a0*/  USHF.L.U32 UR9, UR7, UR5, URZ ;  /* 0x0000000507097299 */ /* 0x000fe2000800063f */
[----:B------:R-:W-:Y:S01]  /*73b0*/  BSSY B0, `(.L_x_157) ;  /* 0x00000e0000007945 */ /* 0x000fe20003800000 */
[----:B------:R-:W-:Y:S01]  /*73c0*/  UMOV UR8, 0x1 ;  /* 0x0000000100087882 */ /* 0x000fe20000000000 */
[----:B------:R-:W-:Y:S01]  /*73d0*/  ULDC UR7, c[0x0][0x10] ;  /* 0x0000040000077ab9 */ /* 0x000fe20000000800 */
[----:B------:R-:W-:Y:S01]  /*73e0*/  USHF.L.U32 UR5, UR8, UR5, URZ ;  /* 0x0000000508057299 */ /* 0x000fe2000800063f */
[----:B------:R-:W-:Y:S01]  /*73f0*/  IMAD.MOV.U32 R13, RZ, RZ, 0x1 ;  /* 0x00000001ff0d7424 */ /* 0x000fe200078e00ff */
[----:B------:R-:W-:Y:S01]  /*7400*/  UIMAD.WIDE.U32 UR6, UR6, UR7, URZ ;  /* 0x00000007060672a5 */ /* 0x000fe2000f8e003f */
[----:B------:R-:W-:Y:S01]  /*7410*/  LOP3.LUT R17, R5, 0x2, RZ, 0xfc, !PT ;  /* 0x0000000205117812 */ /* 0x000fe200078efcff */
[----:B------:R-:W-:Y:S01]  /*7420*/  ULDC UR8, c[0x0][0x14] ;  /* 0x0000050000087ab9 */ /* 0x000fe20000000800 */
[----:B------:R-:W-:Y:S01]  /*7430*/  IMAD.MOV.U32 R16, RZ, RZ, 0x1 ;  /* 0x00000001ff107424 */ /* 0x000fe200078e00ff */
[----:B------:R-:W-:Y:S01]  /*7440*/  UIMAD.WIDE.U32 UR40, UR6, UR8, URZ ;  /* 0x00000008062872a5 */ /* 0x000fe2000f8e003f */
[----:B------:R-:W-:Y:S01]  /*7450*/  IMAD.MOV.U32 R15, RZ, RZ, RZ ;  /* 0x000000ffff0f7224 */ /* 0x000fe200078e00ff */
[----:B------:R-:W-:Y:S01]  /*7460*/  UIMAD UR7, UR7, UR8, URZ ;  /* 0x00000008070772a4 */ /* 0x000fe2000f8e023f */
[----:B------:R-:W-:Y:S01]  /*7470*/  ULDC UR4, c[0x0][0x700] ;  /* 0x0001c00000047ab9 */ /* 0x000fe20000000800 */
[----:B------:R-:W-:-:S02]  /*7480*/  ULOP3.LUT UR6, URZ, UR9, URZ, 0x33, !UPT ;  /* 0x000000093f067292 */ /* 0x000fc4000f8e333f */
[----:B------:R-:W-:Y:S01]  /*7490*/  UIADD3 UR4, UR4, -0x1, URZ ;  /* 0xffffffff04047890 */ /* 0x000fe2000fffe03f */
[----:B0-----:R-:W-:Y:S01]  /*74a0*/  VIADD R6, R6, 0x7f ;  /* 0x0000007f06067836 */ /* 0x001fe20000000000 */
[----:B------:R-:W-:Y:S01]  /*74b0*/  UIADD3 UR7, UR41, UR7, URZ ;  /* 0x0000000729077290 */ /* 0x000fe2000fffe03f */
[----:B------:R-:W-:-:S03]  /*74c0*/  ULDC.64 UR42, c[0x0][0x198] ;  /* 0x00006600002a7ab9 */ /* 0x000fc60000000a00 */
[----:B------:R-:W-:-:S04]  /*74d0*/  SHF.R.S32.HI R9, RZ, 0x1f, R6 ;  /* 0x0000001fff097819 */ /* 0x000fc80000011406 */
[----:B------:R-:W-:Y:S01]  /*74e0*/  LEA.HI R9, R9, R6, RZ, 0x7 ;  /* 0x0000000609097211 */ /* 0x000fe200078f38ff */
[C---:B-1----:R-:W-:Y:S02]  /*74f0*/  IMAD.SHL.U32 R12, R11.reuse, 0x20, RZ ;  /* 0x000000200b0c7824 */ /* 0x042fe400078e00ff */
[----:B------:R-:W-:Y:S01]  /*7500*/  IMAD.SHL.U32 R11, R11, 0x800, RZ ;  /* 0x000008000b0b7824 */ /* 0x000fe200078e00ff */
[----:B------:R-:W-:Y:S02]  /*7510*/  SHF.R.S32.HI R14, RZ, 0x7, R9 ;  /* 0x00000007ff0e7819 */ /* 0x000fe40000011409 */
[----:B------:R-:W-:Y:S02]  /*7520*/  LOP3.LUT R12, R12, 0x20, RZ, 0xc0, !PT ;  /* 0x000000200c0c7812 */ /* 0x000fe400078ec0ff */
[----:B------:R-:W-:Y:S01]  /*7530*/  LOP3.LUT R11, R11, 0x800, RZ, 0xc0, !PT ;  /* 0x000008000b0b7812 */ /* 0x000fe200078ec0ff */
[----:B------:R-:W-:-:S07]  /*7540*/  VIADD R10, R14, 0x1 ;  /* 0x000000010e0a7836 */ /* 0x000fce0000000000 */
.L_x_168:
[----:B------:R-:W-:-:S03]  /*7550*/  UMOV UR8, 0xffffffff ;  /* 0xffffffff00087882 */ /* 0x000fc60000000000 */
[----:B------:R-:W-:Y:S05]  /*7560*/  BRA.DIV UR8, `(.L_x_158) ;  /* 0x0000000e08ec7947 */ /* 0x000fea000b800000 */
[----:B------:R-:W-:-:S13]  /*7570*/  ELECT P0, URZ, PT ;  /* 0x00000000003f782f */ /* 0x000fda0003800000 */
.L_x_179:
[----:B------:R-:W0:Y:S01]  /*7580*/  LDC R6, c[0x0][0x28c] ;  /* 0x0000a300ff067b82 */ /* 0x000e220000000800 */
[----:B------:R-:W-:Y:S01]  /*7590*/  BSSY B1, `(.L_x_159) ;  /* 0x000004e000017945 */ /* 0x000fe20003800000 */
[----:B0-----:R-:W-:-:S13]  /*75a0*/  ISETP.LT.OR P0, PT, R6, 0x1, !P0 ;  /* 0x000000010600780c */ /* 0x001fda0004701670 */
[----:B------:R-:W-:Y:S05]  /*75b0*/  @P0 BRA `(.L_x_160) ;  /* 0x00000004002c0947 */ /* 0x000fea0003800000 */
[C---:B------:R-:W-:Y:S02]  /*75c0*/  IMAD.SHL.U32 R24, R8.reuse, 0x4, RZ ;  /* 0x0000000408187824 */ /* 0x040fe400078e00ff */
[----:B------:R-:W-:Y:S02]  /*75d0*/  IMAD.SHL.U32 R21, R8, 0x100, RZ ;  /* 0x0000010008157824 */ /* 0x000fe400078e00ff */
[----:B------:R-:W-:Y:S02]  /*75e0*/  IMAD R7, R7, 0x40, R12 ;  /* 0x0000004007077824 */ /* 0x000fe400078e020c */
[----:B------:R-:W-:Y:S02]  /*75f0*/  IMAD.MOV.U32 R25, RZ, RZ, RZ ;  /* 0x000000ffff197224 */ /* 0x000fe400078e00ff */
[----:B------:R-:W-:Y:S02]  /*7600*/  IMAD.MOV.U32 R26, RZ, RZ, 0x40 ;  /* 0x00000040ff1a7424 */ /* 0x000fe400078e00ff */
[----:B------:R-:W-:-:S02]  /*7610*/  IMAD.MOV.U32 R6, RZ, RZ, R10 ;  /* 0x000000ffff067224 */ /* 0x000fc400078e000a */
[----:B------:R-:W-:Y:S02]  /*7620*/  IMAD.MOV.U32 R8, RZ, RZ, R16 ;  /* 0x000000ffff087224 */ /* 0x000fe400078e0010 */
[----:B------:R-:W-:Y:S02]  /*7630*/  IMAD.MOV.U32 R20, RZ, RZ, R15 ;  /* 0x000000ffff147224 */ /* 0x000fe400078e000f */
[----:B------:R-:W-:-:S07]  /*7640*/  IMAD.MOV.U32 R27, RZ, RZ, RZ ;  /* 0x000000ffff1b7224 */ /* 0x000fce00078e00ff */
.L_x_163:
[----:B------:R-:W0:Y:S01]  /*7650*/  S2R R22, SR_CgaCtaId ;  /* 0x0000000000167919 */ /* 0x000e220000008800 */
[----:B------:R-:W-:Y:S02]  /*7660*/  MOV R9, 0x400 ;  /* 0x0000040000097802 */ /* 0x000fe40000000f00 */
[----:B------:R-:W-:-:S13]  /*7670*/  LOP3.LUT P1, RZ, R4, 0x7f, RZ, 0xc0, !PT ;  /* 0x0000007f04ff7812 */ /* 0x000fda000782c0ff */
[----:B------:R-:W1:Y:S01]  /*7680*/  @!P1 LDC R19, c[0x0][0x640] ;  /* 0x00019000ff139b82 */ /* 0x000e620000000800 */
[----:B0-----:R-:W-:Y:S02]  /*7690*/  LEA R23, R22, R9, 0x18 ;  /* 0x0000000916177211 */ /* 0x001fe400078ec0ff */
[----:B------:R-:W-:-:S03]  /*76a0*/  SHF.L.U32 R9, R8, 0x1f, RZ ;  /* 0x0000001f08097819 */ /* 0x000fc600000006ff */
[----:B------:R-:W-:-:S04]  /*76b0*/  IMAD R22, R20, 0x8, R23 ;  /* 0x0000000814167824 */ /* 0x000fc800078e0217 */
[----:B------:R-:W0:Y:S02]  /*76c0*/  SYNCS.PHASECHK.TRANS64.TRYWAIT P0, [R22+URZ+0x20], R9 ;  /* 0x00002009160075a7 */ /* 0x000e24000800017f */
[----:B01----:R-:W-:Y:S05]  /*76d0*/  @!P0 BRA `(.L_x_161) ;  /* 0x0000000c00b08947 */ /* 0x003fea0003800000 */
.L_x_180:
[----:B0-----:R-:W-:Y:S01]  /*76e0*/  PRMT R9, R17, 0x9910, RZ ;  /* 0x0000991011097816 */ /* 0x001fe200000000ff */
[----:B------:R0:W-:Y:S03]  /*76f0*/  @!P1 SYNCS.ARRIVE.TRANS64 RZ, [R22+URZ], R19 ;  /* 0x0000001316ff99a7 */ /* 0x0001e6000800003f */
[----:B------:R-:W-:-:S13]  /*7700*/  ISETP.NE.AND P0, PT, R9, 0x2, PT ;  /* 0x000000020900780c */ /* 0x000fda0003f05270 */
[----:B0-----:R-:W-:Y:S05]  /*7710*/  @P0 BRA `(.L_x_162) ;  /* 0x0000000000040947 */ /* 0x001fea0003800000 */
[----:B------:R-:W-:Y:S01]  /*7720*/  BPT.TRAP 0x1 ;  /* 0x000000040000795c */ /* 0x000fe20000300000 */
.L_x_162:
[----:B------:R-:W-:Y:S01]  /*7730*/  IMAD R9, R20, 0x2000, R11 ;  /* 0x0000200014097824 */ /* 0x000fe200078e020b */
[----:B------:R-:W-:Y:S01]  /*7740*/  R2UR UR18, R26 ;  /* 0x000000001a1272ca */ /* 0x000fe200000e0000 */
[--C-:B------:R-:W-:Y:S01]  /*7750*/  IMAD R19, R20, 0x8000, R23.reuse ;  /* 0x0000800014137824 */ /* 0x100fe200078e0217 */
[----:B------:R-:W-:Y:S01]  /*7760*/  R2UR UR33, R22 ;  /* 0x00000000162172ca */ /* 0x000fe200000e0000 */
[--C-:B------:R-:W-:Y:S01]  /*7770*/  IMAD R9, R9, 0x2, R23.reuse ;  /* 0x0000000209097824 */ /* 0x100fe200078e0217 */
[----:B------:R-:W-:Y:S01]  /*7780*/  R2UR UR36, R18 ;  /* 0x00000000122472ca */ /* 0x000fe200000e0000 */
[----:B------:R-:W-:Y:S01]  /*7790*/  IMAD R23, R20, 0x1000, R23 ;  /* 0x0000100014177824 */ /* 0x000fe200078e0217 */
[----:B------:R-:W-:Y:S01]  /*77a0*/  R2UR UR32, R19 ;  /* 0x00000000132072ca */ /* 0x000fe200000e0000 */
[----:B------:R-:W-:Y:S01]  /*77b0*/  VIADD R6, R6, 0xffffffff ;  /* 0xffffffff06067836 */ /* 0x000fe20000000000 */
[----:B------:R-:W-:Y:S01]  /*77c0*/  R2UR UR16, R9 ;  /* 0x00000000091072ca */ /* 0x000fe200000e0000 */
[----:B------:R-:W-:Y:S01]  /*77d0*/  UIADD3 UR14, UP0, UR42, 0xf0, URZ ;  /* 0x000000f02a0e7890 */ /* 0x000fe2000ff1e03f */
[----:B------:R-:W-:Y:S01]  /*77e0*/  R2UR UR8, R23 ;  /* 0x00000000170872ca */ /* 0x000fe200000e0000 */
[----:B------:R-:W-:Y:S01]  /*77f0*/  UIADD3 UR22, UP1, UR42, 0x1f0, URZ ;  /* 0x000001f02a167890 */ /* 0x000fe2000ff3e03f */
[----:B------:R-:W-:Y:S01]  /*7800*/  R2UR UR34, R25 ;  /* 0x00000000192272ca */ /* 0x000fe200000e0000 */
[----:B------:R-:W-:Y:S01]  /*7810*/  UIADD3 UR30, UP2, UR42, 0x2f0, URZ ;  /* 0x000002f02a1e7890 */ /* 0x000fe2000ff5e03f */
[----:B------:R-:W-:Y:S01]  /*7820*/  R2UR UR35, R21 ;  /* 0x00000000152372ca */ /* 0x000fe200000e0000 */
[----:B------:R-:W-:Y:S01]  /*7830*/  UIADD3.X UR15, URZ, UR43, URZ, UP0, !UPT ;  /* 0x0000002b3f0f7290 */ /* 0x000fe200087fe43f */
[----:B------:R-:W-:Y:S01]  /*7840*/  R2UR UR11, R24 ;  /* 0x00000000180b72ca */ /* 0x000fe200000e0000 */
[----:B------:R-:W-:Y:S01]  /*7850*/  UIADD3.X UR23, URZ, UR43, URZ, UP1, !UPT ;  /* 0x0000002b3f177290 */ /* 0x000fe20008ffe43f */
[----:B------:R-:W-:Y:S01]  /*7860*/  R2UR UR12, R27 ;  /* 0x000000001b0c72ca */ /* 0x000fe200000e0000 */
[----:B------:R-:W-:Y:S01]  /*7870*/  UIADD3 UR32, UR32, 0x100, URZ ;  /* 0x0000010020207890 */ /* 0x000fe2000fffe03f */
[----:B------:R-:W-:Y:S01]  /*7880*/  R2UR UR27, R7 ;  /* 0x00000000071b72ca */ /* 0x000fe200000e0000 */
[----:B------:R-:W-:Y:S01]  /*7890*/  UIADD3 UR26, UR18, -0x40, URZ ;  /* 0xffffffc0121a7890 */ /* 0x000fe2000fffe03f */
[----:B------:R-:W-:Y:S01]  /*78a0*/  ISETP.GT.AND P1, PT, R6, 0x1, PT ;  /* 0x000000010600780c */ /* 0x000fe20003f24270 */
[----:B------:R-:W-:Y:S01]  /*78b0*/  UIADD3 UR8, UR8, 0x30100, URZ ;  /* 0x0003010008087890 */ /* 0x000fe2000fffe03f */
[----:B------:R-:W-:Y:S01]  /*78c0*/  VIADD R20, R20, 0x1 ;  /* 0x0000000114147836 */ /* 0x000fe20000000000 */
[----:B------:R-:W-:Y:S01]  /*78d0*/  UIADD3 UR24, UR16, 0x20100, URZ ;  /* 0x0002010010187890 */ /* 0x000fe2000fffe03f */
[----:B------:R-:W-:Y:S01]  /*78e0*/  VIADD R27, R27, 0x1 ;  /* 0x000000011b1b7836 */ /* 0x000fe20000000000 */
[----:B------:R-:W-:Y:S01]  /*78f0*/  UIADD3.X UR31, URZ, UR43, URZ, UP2, !UPT ;  /* 0x0000002b3f1f7290 */ /* 0x000fe200097fe43f */
[----:B------:R-:W-:Y:S01]  /*7900*/  VIADD R26, R26, 0x80 ;  /* 0x000000801a1a7836 */ /* 0x000fe20000000000 */
[----:B------:R-:W-:Y:S01]  /*7910*/  UIADD3 UR16, UR16, 0x22100, URZ ;  /* 0x0002210010107890 */ /* 0x000fe2000fffe03f */
[C---:B------:R-:W-:Y:S01]  /*7920*/  ISETP.NE.AND P0, PT, R20.reuse, 0x4, PT ;  /* 0x000000041400780c */ /* 0x040fe20003f05270 */
[----:B------:R-:W-:Y:S01]  /*7930*/  UMOV UR38, 0x0 ;  /* 0x0000000000267882 */ /* 0x000fe20000000000 */
[----:B------:R-:W-:Y:S01]  /*7940*/  UMOV UR39, 0x10000000 ;  /* 0x1000000000277882 */ /* 0x000fe20000000000 */
[----:B------:R-:W-:Y:S01]  /*7950*/  UMOV UR10, URZ ;  /* 0x0000003f000a7c82 */ /* 0x000fe20008000000 */
[----:B------:R-:W-:Y:S01]  /*7960*/  UMOV UR9, UR33 ;  /* 0x0000002100097c82 */ /* 0x000fe20008000000 */
[----:B------:R-:W-:Y:S01]  /*7970*/  UMOV UR13, UR36 ;  /* 0x00000024000d7c82 */ /* 0x000fe20008000000 */
[----:B------:R-:W-:Y:S01]  /*7980*/  UMOV UR21, 0x30000 ;  /* 0x0003000000157882 */ /* 0x000fe20000000000 */
[----:B------:R0:W-:Y:S01]  /*7990*/  UTMALDG.3D [UR32], [UR14], desc[UR38] ;  /* 0x000026200e0075b4 */ /* 0x0001e20008011000 */
[----:B------:R-:W-:Y:S01]  /*79a0*/  UMOV UR25, UR33 ;  /* 0x0000002100197c82 */ /* 0x000fe20008000000 */
[----:B------:R-:W-:Y:S01]  /*79b0*/  UMOV UR28, UR36 ;  /* 0x00000024001c7c82 */ /* 0x000fe20008000000 */
[----:B------:R-:W-:Y:S01]  /*79c0*/  UMOV UR17, UR33 ;  /* 0x0000002100117c82 */ /* 0x000fe20008000000 */
[----:B------:R-:W-:Y:S01]  /*79d0*/  UMOV UR19, UR27 ;  /* 0x0000001b00137c82 */ /* 0x000fe20008000000 */
[----:B------:R-:W-:Y:S01]  /*79e0*/  UMOV UR20, UR36 ;  /* 0x0000002400147c82 */ /* 0x000fe20008000000 */
[----:B------:R-:W-:Y:S01]  /*79f0*/  SEL R9, RZ, 0x1, P0 ;  /* 0x00000001ff097807 */ /* 0x000fe20000000000 */
[----:B------:R-:W-:Y:S01]  /*7a00*/  VIADD R25, R25, 0x40 ;  /* 0x0000004019197836 */ /* 0x000fe20000000000 */
[----:B------:R0:W-:Y:S01]  /*7a10*/  UTMALDG.4D [UR8], [UR22], desc[UR38] ;  /* 0x00002608160075b4 */ /* 0x0001e20008019000 */
[----:B------:R-:W-:-:S02]  /*7a20*/  SEL R20, R20, RZ, P0 ;  /* 0x000000ff14147207 */ /* 0x000fc40000000000 */
[----:B------:R-:W-:Y:S01]  /*7a30*/  LOP3.LUT R8, R8, R9, RZ, 0x3c, !PT ;  /* 0x0000000908087212 */ /* 0x000fe200078e3cff */
[----:B------:R0:W-:Y:S01]  /*7a40*/  UTMALDG.3D.MULTICAST [UR24], [UR30], UR21, desc[UR38] ;  /* 0x000026181e0073b4 */ /* 0x0001e20008011815 */
[----:B------:R0:W-:Y:S02]  /*7a50*/  UTMALDG.3D.MULTICAST [UR16], [UR30], UR21, desc[UR38] ;  /* 0x000026101e0073b4 */ /* 0x0001e40008011815 */
[----:B0-----:R-:W-:Y:S05]  /*7a60*/  @P1 BRA `(.L_x_163) ;  /* 0xfffffff800f81947 */ /* 0x001fea000383ffff */
.L_x_160:
[----:B------:R-:W-:Y:S05]  /*7a70*/  BSYNC B1 ;  /* 0x0000000000017941 */ /* 0x000fea0003800000 */
.L_x_159:
[----:B------:R-:W-:Y:S01]  /*7a80*/  LOP3.LUT P1, RZ, R13, 0xff, RZ, 0xc0, !PT ;  /* 0x000000ff0dff7812 */ /* 0x000fe2000782c0ff */
[----:B------:R-:W-:Y:S01]  /*7a90*/  IMAD.IADD R15, R14, 0x1, R15 ;  /* 0x000000010e0f7824 */ /* 0x000fe200078e020f */
[----:B------:R-:W-:Y:S01]  /*7aa0*/  IADD3 R2, P2, R2, UR40, RZ ;  /* 0x0000002802027c10 */ /* 0x000fe2000ff5e0ff */
[----:B------:R-:W-:Y:S01]  /*7ab0*/  ULDC.64 UR8, c[0x0][0x750] ;  /* 0x0001d40000087ab9 */ /* 0x000fe20000000a00 */
[----:B------:R-:W-:Y:S01]  /*7ac0*/  BSSY B1, `(.L_x_164) ;  /* 0x000006c000017945 */ /* 0x000fe20003800000 */
[----:B------:R-:W-:Y:S01]  /*7ad0*/  IMAD.MOV.U32 R18, RZ, RZ, -0x1 ;  /* 0xffffffffff127424 */ /* 0x000fe200078e00ff */
[----:B------:R-:W-:Y:S02]  /*7ae0*/  ISETP.GT.U32.AND P0, PT, R15, 0x3, PT ;  /* 0x000000030f00780c */ /* 0x000fe40003f04070 */
[----:B------:R-:W-:Y:S02]  /*7af0*/  SHF.R.U32.HI R6, RZ, 0x2, R15 ;  /* 0x00000002ff067819 */ /* 0x000fe4000001160f */
[----:B------:R-:W-:-:S02]  /*7b00*/  ISETP.LT.U32.AND P0, PT, R14, 0x4, P0 ;  /* 0x000000040e00780c */ /* 0x000fc40000701070 */
[----:B------:R-:W-:Y:S01]  /*7b10*/  IADD3.X R3, R3, UR7, RZ, P2, !PT ;  /* 0x0000000703037c10 */ /* 0x000fe200097fe4ff */
[----:B------:R-:W0:Y:S01]  /*7b20*/  @P1 S2R R8, SR_CgaCtaId ;  /* 0x0000000000081919 */ /* 0x000e220000008800 */
[----:B------:R-:W-:Y:S02]  /*7b30*/  @P1 MOV R7, 0x400 ;  /* 0x0000040000071802 */ /* 0x000fe40000000f00 */
[----:B------:R-:W-:Y:S02]  /*7b40*/  ISETP.GE.U32.AND P2, PT, R2, UR8, PT ;  /* 0x0000000802007c0c */ /* 0x000fe4000bf46070 */
[----:B------:R-:W-:Y:S02]  /*7b50*/  LOP3.LUT R6, R6, 0x1, RZ, 0xc0, !PT ;  /* 0x0000000106067812 */ /* 0x000fe400078ec0ff */
[----:B------:R-:W-:Y:S02]  /*7b60*/  LOP3.LUT R15, R15, 0x3, RZ, 0xc0, !PT ;  /* 0x000000030f0f7812 */ /* 0x000fe400078ec0ff */
[----:B------:R-:W-:-:S02]  /*7b70*/  PRMT R13, RZ, 0x7610, R13 ;  /* 0x00007610ff0d7816 */ /* 0x000fc4000000000d */
[----:B0-----:R-:W-:Y:S01]  /*7b80*/  @P1 LEA R7, R8, R7, 0x18 ;  /* 0x0000000708071211 */ /* 0x001fe200078ec0ff */
[----:B------:R-:W-:-:S03]  /*7b90*/  IMAD.MOV.U32 R8, RZ, RZ, -0x1 ;  /* 0xffffffffff087424 */ /* 0x000fc600078e00ff */
[----:B------:R0:W-:Y:S01]  /*7ba0*/  @P1 SYNCS.ARRIVE.TRANS64.A1T0 RZ, [R7+URZ+0x58], RZ ;  /* 0x000058ff07ff19a7 */ /* 0x0001e2000810003f */
[----:B------:R-:W-:-:S04]  /*7bb0*/  ISETP.NE.U32.AND P1, PT, R6, 0x1, PT ;  /* 0x000000010600780c */ /* 0x000fc80003f25070 */
[----:B------:R-:W-:Y:S02]  /*7bc0*/  ISETP.GT.U32.AND P1, PT, R14, 0x3, !P1 ;  /* 0x000000030e00780c */ /* 0x000fe40004f24070 */
[----:B0-----:R-:W-:Y:S02]  /*7bd0*/  SEL R7, RZ, 0x1, !P0 ;  /* 0x00000001ff077807 */ /* 0x001fe40004000000 */
[----:B------:R-:W-:Y:S02]  /*7be0*/  ISETP.GE.U32.AND.EX P0, PT, R3, UR9, PT, P2 ;  /* 0x0000000903007c0c */ /* 0x000fe4000bf06120 */
[----:B------:R-:W-:-:S04]  /*7bf0*/  SEL R6, RZ, 0x1, !P1 ;  /* 0x00000001ff067807 */ /* 0x000fc80004800000 */
[----:B------:R-:W-:Y:S01]  /*7c00*/  LOP3.LUT R16, R6, R16, R7, 0x96, !PT ;  /* 0x0000001006107212 */ /* 0x000fe200078e9607 */
[----:B------:R-:W-:Y:S01]  /*7c10*/  IMAD.MOV.U32 R7, RZ, RZ, -0x1 ;  /* 0xffffffffff077424 */ /* 0x000fe200078e00ff */
[----:B------:R-:W-:-:S05]  /*7c20*/  PRMT R6, RZ, 0x7610, R6 ;  /* 0x00007610ff067816 */ /* 0x000fca0000000006 */
[----:B------:R-:W-:Y:S05]  /*7c30*/  @P0 BRA `(.L_x_165) ;  /* 0x0000000400500947 */ /* 0x000fea0003800000 */
[----:B------:R-:W0:Y:S01]  /*7c40*/  S2R R19, SR_CTAID.X ;  /* 0x0000000000137919 */ /* 0x000e220000002500 */
[----:B------:R-:W-:Y:S01]  /*7c50*/  ULDC.64 UR8, c[0x0][0x728] ;  /* 0x0001ca0000087ab9 */ /* 0x000fe20000000a00 */
[----:B------:R-:W-:Y:S01]  /*7c60*/  ULDC UR11, c[0x0][0x730] ;  /* 0x0001cc00000b7ab9 */ /* 0x000fe20000000800 */
[----:B------:R-:W-:Y:S01]  /*7c70*/  ISETP.NE.U32.AND P0, PT, RZ, UR8, PT ;  /* 0x00000008ff007c0c */ /* 0x000fe2000bf05070 */
[----:B------:R-:W1:Y:S01]  /*7c80*/  S2R R20, SR_CTAID.Y ;  /* 0x0000000000147919 */ /* 0x000e620000002600 */
[----:B------:R-:W-:Y:S01]  /*7c90*/  ULDC UR12, c[0x0][0x150] ;  /* 0x00005400000c7ab9 */ /* 0x000fe20000000800 */
[----:B------:R-:W-:Y:S01]  /*7ca0*/  IMAD.MOV.U32 R6, RZ, RZ, R2 ;  /* 0x000000ffff067224 */ /* 0x000fe200078e0002 */
[----:B------:R-:W-:Y:S01]  /*7cb0*/  ISETP.NE.AND.EX P0, PT, RZ, UR9, PT, P0 ;  /* 0x00000009ff007c0c */ /* 0x000fe2000bf05300 */
[----:B------:R-:W-:Y:S01]  /*7cc0*/  IMAD.MOV.U32 R7, RZ, RZ, R3 ;  /* 0x000000ffff077224 */ /* 0x000fe200078e0003 */
[----:B0-----:R-:W-:-:S11]  /*7cd0*/  I2FP.F32.U32 R22, R19 ;  /* 0x0000001300167245 */ /* 0x001fd60000201000 */
[----:B------:R-:W-:Y:S05]  /*7ce0*/  @!P0 BRA `(.L_x_166) ;  /* 0x0000000000288947 */ /* 0x000fea0003800000 */
[----:B------:R-:W-:Y:S02]  /*7cf0*/  ULDC UR10, c[0x0][0x734] ;  /* 0x0001cd00000a7ab9 */ /* 0x000fe40000000800 */
[----:B------:R-:W-:-:S05]  /*7d00*/  IADD3 R7, P0, R2, UR10, RZ ;  /* 0x0000000a02077c10 */ /* 0x000fca000ff1e0ff */
[----:B------:R-:W-:-:S04]  /*7d10*/  IMAD.X R21, RZ, RZ, R3, P0 ;  /* 0x000000ffff157224 */ /* 0x000fc800000e0603 */
[----:B------:R-:W-:-:S04]  /*7d20*/  IMAD.WIDE.U32 R8, R21, UR8, RZ ;  /* 0x0000000815087c25 */ /* 0x000fc8000f8e00ff */
[----:B------:R-:W-:-:S04]  /*7d30*/  IMAD.WIDE.U32 R8, P0, R7, UR9, R8 ;  /* 0x0000000907087c25 */ /* 0x000fc8000f800008 */
[----:B------:R-:W-:-:S04]  /*7d40*/  IMAD.WIDE.U32 R6, R7, UR8, RZ ;  /* 0x0000000807067c25 */ /* 0x000fc8000f8e00ff */
[----:B------:R-:W-:Y:S01]  /*7d50*/  IMAD.MOV.U32 R6, RZ, RZ, R9 ;  /* 0x000000ffff067224 */ /* 0x000fe200078e0009 */
[----:B------:R-:W-:Y:S01]  /*7d60*/  IADD3 RZ, P1, R7, R8, RZ ;  /* 0x0000000807ff7210 */ /* 0x000fe20007f3e0ff */
[----:B------:R-:W-:-:S04]  /*7d70*/  IMAD.X R7, RZ, RZ, RZ, P0 ;  /* 0x000000ffff077224 */ /* 0x000fc800000e06ff */
[----:B------:R-:W-:-:S08]  /*7d80*/  IMAD.WIDE.U32.X R6, R21, UR9, R6, P1 ;  /* 0x0000000915067c25 */ /* 0x000fd000088e0406 */
.L_x_166:
[--C-:B------:R-:W-:Y:S01]  /*7d90*/  SHF.R.U64 R18, R6, UR11, R7.reuse ;  /* 0x0000000b06127c19 */ /* 0x100fe20008001207 */
[----:B------:R-:W-:Y:S01]  /*7da0*/  FMUL R22, R22, UR12 ;  /* 0x0000000c16167c20 */ /* 0x000fe20008400000 */
[----:B------:R-:W-:Y:S01]  /*7db0*/  SHF.R.U32.HI R6, RZ, UR11, R7 ;  /* 0x0000000bff067c19 */ /* 0x000fe20008011607 */
[----:B------:R-:W0:Y:S01]  /*7dc0*/  LDC R8, c[0x0][0x144] ;  /* 0x00005100ff087b82 */ /* 0x000e220000000800 */
[----:B------:R-:W-:Y:S01]  /*7dd0*/  IADD3 R7, P0, RZ, -R18, RZ ;  /* 0x80000012ff077210 */ /* 0x000fe20007f1e0ff */
[----:B------:R-:W-:Y:S01]  /*7de0*/  ULDC UR10, c[0x0][0x154] ;  /* 0x00005500000a7ab9 */ /* 0x000fe20000000800 */
[----:B-1----:R-:W-:Y:S01]  /*7df0*/  I2FP.F32.U32 R9, R20 ;  /* 0x0000001400097245 */ /* 0x002fe20000201000 */
[----:B------:R-:W1:Y:S01]  /*7e00*/  F2I.U32.TRUNC.NTZ R22, R22 ;  /* 0x0000001600167305 */ /* 0x000e62000020f000 */
[----:B------:R-:W-:Y:S01]  /*7e10*/  ULDC.64 UR8, c[0x0][0x720] ;  /* 0x0001c80000087ab9 */ /* 0x000fe20000000a00 */
[----:B------:R-:W-:Y:S01]  /*7e20*/  IMAD.X R6, RZ, RZ, ~R6, P0 ;  /* 0x000000ffff067224 */ /* 0x000fe200000e0e06 */
[----:B------:R-:W-:Y:S01]  /*7e30*/  ISETP.NE.AND P2, PT, R0, 0x1, PT ;  /* 0x000000010000780c */ /* 0x000fe20003f45270 */
[----:B------:R-:W-:Y:S01]  /*7e40*/  FMUL R23, R9, UR10 ;  /* 0x0000000a09177c20 */ /* 0x000fe20008400000 */
[----:B------:R-:W2:Y:S01]  /*7e50*/  LDC R25, c[0x0][0x148] ;  /* 0x00005200ff197b82 */ /* 0x000ea20000000800 */
[----:B------:R-:W-:Y:S01]  /*7e60*/  IMAD R6, R6, UR8, RZ ;  /* 0x0000000806067c24 */ /* 0x000fe2000f8e02ff */
[----:B------:R-:W-:-:S02]  /*7e70*/  ULDC.64 UR10, c[0x0][0x740] ;  /* 0x0001d000000a7ab9 */ /* 0x000fc40000000a00 */
[----:B------:R-:W-:Y:S01]  /*7e80*/  ISETP.NE.U32.AND P0, PT, RZ, UR10, PT ;  /* 0x0000000aff007c0c */ /* 0x000fe2000bf05070 */
[----:B------:R-:W3:Y:S01]  /*7e90*/  F2I.U32.TRUNC.NTZ R23, R23 ;  /* 0x0000001700177305 */ /* 0x000ee2000020f000 */
[C---:B------:R-:W-:Y:S02]  /*7ea0*/  IMAD R9, R7.reuse, UR9, R6 ;  /* 0x0000000907097c24 */ /* 0x040fe4000f8e0206 */
[----:B------:R-:W-:Y:S01]  /*7eb0*/  IMAD.WIDE.U32 R6, R7, UR8, R2 ;  /* 0x0000000807067c25 */ /* 0x000fe2000f8e0002 */
[----:B------:R-:W-:Y:S01]  /*7ec0*/  ULDC UR8, c[0x0][0x718] ;  /* 0x0001c60000087ab9 */ /* 0x000fe20000000800 */
[----:B------:R-:W-:Y:S02]  /*7ed0*/  ISETP.NE.AND.EX P0, PT, RZ, UR11, PT, P0 ;  /* 0x0000000bff007c0c */ /* 0x000fe4000bf05300 */
[----:B------:R-:W-:Y:S02]  /*7ee0*/  IMAD.IADD R7, R7, 0x1, R9 ;  /* 0x0000000107077824 */ /* 0x000fe400078e0209 */
[----:B-1----:R-:W-:-:S03]  /*7ef0*/  IMAD.MOV R22, RZ, RZ, -R22 ;  /* 0x000000ffff167224 */ /* 0x002fc600078e0a16 */
[----:B------:R-:W-:Y:S01]  /*7f00*/  SHF.R.U64 R21, R6, UR8, R7 ;  /* 0x0000000806157c19 */ /* 0x000fe20008001207 */
[----:B0-----:R-:W-:Y:S01]  /*7f10*/  IMAD R19, R8, R22, R19 ;  /* 0x0000001608137224 */ /* 0x001fe200078e0213 */
[----:B------:R-:W-:Y:S01]  /*7f20*/  SHF.R.U32.HI R6, RZ, UR8, R7 ;  /* 0x00000008ff067c19 */ /* 0x000fe20008011607 */
[----:B------:R-:W-:Y:S01]  /*7f30*/  ULDC UR8, c[0x0][0x708] ;  /* 0x0001c20000087ab9 */ /* 0x000fe20000000800 */
[----:B---3--:R-:W-:Y:S02]  /*7f40*/  IMAD.MOV R8, RZ, RZ, -R23 ;  /* 0x000000ffff087224 */ /* 0x008fe400078e0a17 */
[--C-:B------:R-:W-:Y:S02]  /*7f50*/  SHF.R.U64 R22, R21, UR8, R6.reuse ;  /* 0x0000000815167c19 */ /* 0x100fe40008001206 */
[----:B------:R-:W-:Y:S01]  /*7f60*/  SHF.R.U32.HI R7, RZ, UR8, R6 ;  /* 0x00000008ff077c19 */ /* 0x000fe20008011606 */
[----:B------:R-:W-:Y:S01]  /*7f70*/  ULDC UR8, c[0x0][0x758] ;  /* 0x0001d60000087ab9 */ /* 0x000fe20000000800 */
[----:B--2---:R-:W-:-:S02]  /*7f80*/  @P2 IMAD R19, R25, R8, R20 ;  /* 0x0000000819132224 */ /* 0x004fc400078e0214 */
[--C-:B------:R-:W-:Y:S02]  /*7f90*/  SHF.R.U64 R20, R22, UR8, R7.reuse ;  /* 0x0000000816147c19 */ /* 0x100fe40008001207 */
[----:B------:R-:W-:-:S03]  /*7fa0*/  SHF.R.U32.HI R23, RZ, UR8, R7 ;  /* 0x00000008ff177c19 */ /* 0x000fc60008011607 */
[----:B------:R-:W-:Y:S02]  /*7fb0*/  IMAD.MOV.U32 R8, RZ, RZ, R20 ;  /* 0x000000ffff087224 */ /* 0x000fe400078e0014 */
[----:B------:R-:W-:Y:S01]  /*7fc0*/  IMAD.MOV.U32 R7, RZ, RZ, R23 ;  /* 0x000000ffff077224 */ /* 0x000fe200078e0017 */
[----:B------:R-:W-:Y:S06]  /*7fd0*/  @!P0 BRA `(.L_x_167) ;  /* 0x00000000002c8947 */ /* 0x000fec0003800000 */
        /* <DEDUP_REMOVED lines=9> */
[----:B------:R-:W-:-:S04]  /*8070*/  IMAD.WIDE.U32.X R6, R23, UR11, R6, P1 ;  /* 0x0000000b17067c25 */ /* 0x000fc800088e0406 */
[----:B------:R-:W-:-:S07]  /*8080*/  IMAD.MOV.U32 R8, RZ, RZ, R6 ;  /* 0x000000ffff087224 */ /* 0x000fce00078e0006 */
.L_x_167:
[----:B------:R-:W-:Y:S01]  /*8090*/  ULDC UR8, c[0x0][0x748] ;  /* 0x0001d20000087ab9 */ /* 0x000fe20000000800 */
[----:B------:R-:W-:Y:S01]  /*80a0*/  LOP3.LUT R6, R22, UR6, RZ, 0xc0, !PT ;  /* 0x0000000616067c12 */ /* 0x000fe2000f8ec0ff */
[----:B------:R-:W-:Y:S01]  /*80b0*/  ULDC UR9, c[0x0][0x710] ;  /* 0x0001c40000097ab9 */ /* 0x000fe20000000800 */
[----:B------:R-:W-:Y:S01]  /*80c0*/  SHF.R.U64 R7, R8, UR8, R7 ;  /* 0x0000000808077c19 */ /* 0x000fe20008001207 */
[----:B------:R-:W-:Y:S01]  /*80d0*/  ULDC UR8, c[0x0][0x738] ;  /* 0x0001ce0000087ab9 */ /* 0x000fe20000000800 */
[----:B------:R-:W-:-:S03]  /*80e0*/  LOP3.LUT R21, R21, UR4, RZ, 0xc0, !PT ;  /* 0x0000000415157c12 */ /* 0x000fc6000f8ec0ff */
[----:B------:R-:W-:Y:S02]  /*80f0*/  IMAD.MOV R9, RZ, RZ, -R7 ;  /* 0x000000ffff097224 */ /* 0x000fe400078e0a07 */
[----:B------:R-:W-:Y:S02]  /*8100*/  IMAD R6, R7, UR5, R6 ;  /* 0x0000000507067c24 */ /* 0x000fe4000f8e0206 */
[----:B------:R-:W-:Y:S01]  /*8110*/  IMAD R20, R9, UR8, R20 ;  /* 0x0000000809147c24 */ /* 0x000fe2000f8e0214 */
[----:B------:R-:W-:Y:S01]  /*8120*/  ULDC UR8, c[0x0][0x700] ;  /* 0x0001c00000087ab9 */ /* 0x000fe20000000800 */
[----:B------:R-:W-:Y:S02]  /*8130*/  IMAD R19, R6, UR9, R19 ;  /* 0x0000000906137c24 */ /* 0x000fe4000f8e0213 */
[----:B------:R-:W-:Y:S02]  /*8140*/  IMAD R20, R20, UR8, R21 ;  /* 0x0000000814147c24 */ /* 0x000fe4000f8e0215 */
[----:B------:R-:W-:-:S03]  /*8150*/  IMAD.MOV.U32 R6, RZ, RZ, 0x1 ;  /* 0x00000001ff067424 */ /* 0x000fc600078e00ff */
[----:B------:R-:W-:Y:S02]  /*8160*/  SEL R7, R20, R19, !P2 ;  /* 0x0000001314077207 */ /* 0x000fe40005000000 */
[----:B------:R-:W-:-:S07]  /*8170*/  SEL R8, R19, R20, !P2 ;  /* 0x0000001413087207 */ /* 0x000fce0005000000 */
.L_x_165:
[----:B------:R-:W-:Y:S05]  /*8180*/  BSYNC B1 ;  /* 0x0000000000017941 */ /* 0x000fea0003800000 */
.L_x_164:
[----:B------:R-:W-:-:S13]  /*8190*/  LOP3.LUT P0, RZ, R6, 0xff, RZ, 0xc0, !PT ;  /* 0x000000ff06ff7812 */ /* 0x000fda000780c0ff */
[----:B------:R-:W-:Y:S05]  /*81a0*/  @P0 BRA `(.L_x_168) ;  /* 0xfffffff000e80947 */ /* 0x000fea000383ffff */
[----:B------:R-:W-:Y:S05]  /*81b0*/  BSYNC B0 ;  /* 0x0000000000007941 */ /* 0x000fea0003800000 */
.L_x_157:
[----:B------:R-:W-:-:S03]  /*81c0*/  UMOV UR8, 0xffffffff ;  /* 0xffffffff00087882 */ /* 0x000fc60000000000 */
[----:B------:R-:W-:Y:S05]  /*81d0*/  BRA.DIV UR8, `(.L_x_169) ;  /* 0x0000000608047947 */ /* 0x000fea000b800000 */
[----:B------:R-:W-:-:S13]  /*81e0*/  ELECT P0, URZ, PT ;  /* 0x00000000003f782f */ /* 0x000fda0003800000 */
.L_x_183:
[----:B------:R-:W-:Y:S04]  /*81f0*/  BSSY B0, `(.L_x_170) ;  /* 0x000002b000007945 */ /* 0x000fe80003800000 */
[----:B------:R-:W-:Y:S05]  /*8200*/  @!P0 BRA `(.L_x_171) ;  /* 0x0000000000a48947 */ /* 0x000fea0003800000 */
[----:B------:R-:W-:-:S04]  /*8210*/  LOP3.LUT R5, R5, 0x2, RZ, 0xfc, !PT ;  /* 0x0000000205057812 */ /* 0x000fc800078efcff */
[----:B------:R-:W-:-:S13]  /*8220*/  ISETP.NE.AND P0, PT, R5, 0x3, PT ;  /* 0x000000030500780c */ /* 0x000fda0003f05270 */
[----:B------:R-:W-:Y:S05]  /*8230*/  @!P0 BRA `(.L_x_172) ;  /* 0x0000000000048947 */ /* 0x000fea0003800000 */
[----:B------:R-:W-:Y:S01]  /*8240*/  BPT.TRAP 0x1 ;  /* 0x000000040000795c */ /* 0x000fe20000300000 */
.L_x_172:
[----:B------:R-:W0:Y:S01]  /*8250*/  S2R R3, SR_CgaCtaId ;  /* 0x0000000000037919 */ /* 0x000e220000008800 */
[----:B------:R-:W-:Y:S02]  /*8260*/  MOV R0, 0x400 ;  /* 0x0000040000007802 */ /* 0x000fe40000000f00 */
[----:B------:R-:W-:Y:S02]  /*8270*/  SHF.L.U32 R2, R16, 0x1f, RZ ;  /* 0x0000001f10027819 */ /* 0x000fe400000006ff */
[----:B0-----:R-:W-:-:S05]  /*8280*/  LEA R0, R3, R0, 0x18 ;  /* 0x0000000003007211 */ /* 0x001fca00078ec0ff */
[----:B------:R-:W-:-:S04]  /*8290*/  VIADD R0, R0, 0x20 ;  /* 0x0000002000007836 */ /* 0x000fc80000000000 */
[C---:B------:R-:W-:Y:S02]  /*82a0*/  IMAD R5, R15.reuse, 0x8, R0 ;  /* 0x000000080f057824 */ /* 0x040fe400078e0200 */
[----:B------:R-:W-:Y:S02]  /*82b0*/  VIADD R15, R15, 0x1 ;  /* 0x000000010f0f7836 */ /* 0x000fe40000000000 */
[----:B------:R-:W0:Y:S03]  /*82c0*/  SYNCS.PHASECHK.TRANS64.TRYWAIT P0, [R5+URZ], R2 ;  /* 0x00000002050075a7 */ /* 0x000e26000800017f */
[----:B------:R-:W-:-:S04]  /*82d0*/  ISETP.NE.AND P1, PT, R15, 0x4, PT ;  /* 0x000000040f00780c */ /* 0x000fc80003f25270 */
[----:B------:R-:W-:Y:S02]  /*82e0*/  SEL R3, RZ, 0x1, P1 ;  /* 0x00000001ff037807 */ /* 0x000fe40000800000 */
[----:B------:R-:W-:Y:S02]  /*82f0*/  SEL R15, R15, RZ, P1 ;  /* 0x000000ff0f0f7207 */ /* 0x000fe40000800000 */
[----:B------:R-:W-:-:S03]  /*8300*/  LOP3.LUT R16, R16, R3, RZ, 0x3c, !PT ;  /* 0x0000000310107212 */ /* 0x000fc600078e3cff */
[----:B------:R-:W-:Y:S01]  /*8310*/  IMAD R7, R15, 0x8, R0 ;  /* 0x000000080f077824 */ /* 0x000fe200078e0200 */
[----:B------:R-:W-:Y:S01]  /*8320*/  SHF.L.U32 R4, R16, 0x1f, RZ ;  /* 0x0000001f10047819 */ /* 0x000fe200000006ff */
[----:B0-----:R-:W-:Y:S06]  /*8330*/  @!P0 BRA `(.L_x_173) ;  /* 0x0000000000cc8947 */ /* 0x001fec0003800000 */
.L_x_184:
[----:B------:R-:W1:Y:S01]  /*8340*/  SYNCS.PHASECHK.TRANS64.TRYWAIT P0, [R7+URZ], R4 ;  /* 0x00000004070075a7 */ /* 0x000e62000800017f */
[----:B0-----:R-:W-:-:S05]  /*8350*/  VIADD R2, R15, 0x1 ;  /* 0x000000010f027836 */ /* 0x001fca0000000000 */
[----:B------:R-:W-:-:S04]  /*8360*/  ISETP.NE.AND P1, PT, R2, 0x4, PT ;  /* 0x000000040200780c */ /* 0x000fc80003f25270 */
[----:B------:R-:W-:Y:S02]  /*8370*/  SEL R3, RZ, 0x1, P1 ;  /* 0x00000001ff037807 */ /* 0x000fe40000800000 */
[----:B------:R-:W-:Y:S02]  /*8380*/  SEL R9, R2, RZ, P1 ;  /* 0x000000ff02097207 */ /* 0x000fe40000800000 */
[----:B------:R-:W-:-:S03]  /*8390*/  LOP3.LUT R11, R16, R3, RZ, 0x3c, !PT ;  /* 0x00000003100b7212 */ /* 0x000fc600078e3cff */
[----:B------:R-:W-:Y:S01]  /*83a0*/  IMAD R6, R9, 0x8, R0 ;  /* 0x0000000809067824 */ /* 0x000fe200078e0200 */
[----:B------:R-:W-:Y:S01]  /*83b0*/  SHF.L.U32 R5, R11, 0x1f, RZ ;  /* 0x0000001f0b057819 */ /* 0x000fe200000006ff */
[----:B-1----:R-:W-:Y:S06]  /*83c0*/  @!P0 BRA `(.L_x_174) ;  /* 0x0000000000bc8947 */ /* 0x002fec0003800000 */
.L_x_185:
[----:B------:R-:W1:Y:S01]  /*83d0*/  SYNCS.PHASECHK.TRANS64.TRYWAIT P0, [R6+URZ], R5 ;  /* 0x00000005060075a7 */ /* 0x000e62000800017f */
[----:B------:R-:W-:-:S05]  /*83e0*/  VIADD R2, R9, 0x1 ;  /* 0x0000000109027836 */ /* 0x000fca0000000000 */
[----:B------:R-:W-:-:S04]  /*83f0*/  ISETP.NE.AND P1, PT, R2, 0x4, PT ;  /* 0x000000040200780c */ /* 0x000fc80003f25270 */
[----:B0-----:R-:W-:Y:S02]  /*8400*/  SEL R4, RZ, 0x1, P1 ;  /* 0x00000001ff047807 */ /* 0x001fe40000800000 */
[----:B------:R-:W-:Y:S02]  /*8410*/  SEL R3, R2, RZ, P1 ;  /* 0x000000ff02037207 */ /* 0x000fe40000800000 */
[----:B------:R-:W-:Y:S01]  /*8420*/  LOP3.LUT R4, R11, R4, RZ, 0x3c, !PT ;  /* 0x000000040b047212 */ /* 0x000fe200078e3cff */
[----:B-1----:R-:W-:Y:S06]  /*8430*/  @!P0 BRA `(.L_x_175) ;  /* 0x0000000000b48947 */ /* 0x002fec0003800000 */
.L_x_186:
[----:B------:R-:W-:Y:S01]  /*8440*/  IMAD R3, R3, 0x8, R0 ;  /* 0x0000000803037824 */ /* 0x000fe200078e0200 */
[----:B------:R-:W-:-:S07]  /*8450*/  SHF.L.U32 R0, R4, 0x1f, RZ ;  /* 0x0000001f04007819 */ /* 0x000fce00000006ff */
.L_x_176:
[----:B-1----:R1:W2:Y:S02]  /*8460*/  SYNCS.PHASECHK.TRANS64.TRYWAIT P0, [R3+URZ], R0 ;  /* 0x00000000030075a7 */ /* 0x0022a4000800017f */
[----:B--2---:R-:W-:Y:S05]  /*8470*/  @!P0 NANOSLEEP.SYNCS 0x989680 ;  /* 0x009896800000895d */ /* 0x004fea0003900000 */
[----:B------:R-:W2:Y:S02]  /*8480*/  @!P0 SYNCS.PHASECHK.TRANS64 P0, [R3+URZ], R0 ;  /* 0x00000000030085a7 */ /* 0x000ea4000800007f */
[----:B--2---:R-:W-:Y:S05]  /*8490*/  @!P0 BRA `(.L_x_176) ;  /* 0xfffffffc00f08947 */ /* 0x004fea000383ffff */
.L_x_171:
[----:B------:R-:W-:Y:S05]  /*84a0*/  BSYNC B0 ;  /* 0x0000000000007941 */ /* 0x000fea0003800000 */
.L_x_170:
[----:B------:R-:W-:Y:S05]  /*84b0*/  EXIT ;  /* 0x000000000000794d */ /* 0x000fea0003800000 */
.L_x_21:
[----:B-1----:R-:W-:-:S04]  /*84c0*/  IMAD.U32 R16, RZ, RZ, UR9 ;  /* 0x00000009ff107e24 */ /* 0x002fc8000f8e00ff */
[----:B------:R1:W4:Y:S03]  /*84d0*/  SYNCS.PHASECHK.TRANS64.TRYWAIT P0, [R16+URZ], R15 ;  /* 0x0000000f100075a7 */ /* 0x000326000800017f */
[----:B----4-:R-:W-:Y:S05]  /*84e0*/  @!P0 NANOSLEEP.SYNCS 0x989680 ;  /* 0x009896800000895d */ /* 0x010fea0003900000 */
[----:B------:R-:W4:Y:S02]  /*84f0*/  @!P0 SYNCS.PHASECHK.TRANS64 P0, [R16+URZ], R15 ;  /* 0x0000000f100085a7 */ /* 0x000f24000800007f */
[----:B----4-:R-:W-:Y:S05]  /*8500*/  @!P0 BRA `(.L_x_21) ;  /* 0xfffffffc00ec8947 */ /* 0x010fea000383ffff */
[----:B------:R-:W-:Y:S05]  /*8510*/  BRA `(.L_x_20) ;  /* 0xffffff9000707947 */ /* 0x000fea000383ffff */
.L_x_158:
[----:B------:R-:W-:Y:S01]  /*8520*/  BSSY B1, `(.L_x_177) ;  /* 0x0000006000017945 */ /* 0x000fe20003800000 */
[----:B------:R-:W-:-:S07]  /*8530*/  IMAD.MOV.U32 R6, RZ, RZ, -0x1 ;  /* 0xffffffffff067424 */ /* 0x000fce00078e00ff */
[----:B------:R-:W-:Y:S05]  /*8540*/  WARPSYNC.COLLECTIVE R6, `(.L_x_178) ;  /* 0x00000000060c7348 */ /* 0x000fea0003c00000 */
[----:B------:R-:W-:Y:S02]  /*8550*/  ELECT P0, UR62, PT ;  /* 0x00000000003e782f */ /* 0x000fe40003800000 */
[----:B------:R-:W-:Y:S01]  /*8560*/  MOV R6, UR62 ;  /* 0x0000003e00067c02 */ /* 0x000fe20008000f00 */
[----:B------:R-:W-:Y:S10]  /*8570*/  ENDCOLLECTIVE ;  /* 0x000000000000791b */ /* 0x000ff40003800000 */
.L_x_178:
[----:B------:R-:W-:Y:S05]  /*8580*/  BSYNC B1 ;  /* 0x0000000000017941 */ /* 0x000fea0003800000 */
.L_x_177:
[----:B------:R-:W-:Y:S05]  /*8590*/  BRA `(.L_x_179) ;  /* 0xffffffec00f87947 */ /* 0x000fea000383ffff */
.L_x_161:
[----:B0-----:R0:W1:Y:S02]  /*85a0*/  SYNCS.PHASECHK.TRANS64.TRYWAIT P0, [R22+URZ+0x20], R9 ;  /* 0x00002009160075a7 */ /* 0x001064000800017f */
[----:B-1----:R-:W-:Y:S05]  /*85b0*/  @!P0 NANOSLEEP.SYNCS 0x989680 ;  /* 0x009896800000895d */ /* 0x002fea0003900000 */
[----:B------:R-:W1:Y:S02]  /*85c0*/  @!P0 SYNCS.PHASECHK.TRANS64 P0, [R22+URZ+0x20], R9 ;  /* 0x00002009160085a7 */ /* 0x000e64000800007f */
[----:B-1----:R-:W-:Y:S05]  /*85d0*/  @!P0 BRA `(.L_x_161) ;  /* 0xfffffffc00f08947 */ /* 0x002fea000383ffff */
[----:B------:R-:W-:Y:S05]  /*85e0*/  BRA `(.L_x_180) ;  /* 0xfffffff0003c7947 */ /* 0x000fea000383ffff */
.L_x_169:
[----:B------:R-:W-:Y:S01]  /*85f0*/  BSSY B0, `(.L_x_181) ;  /* 0x0000006000007945 */ /* 0x000fe20003800000 */
[----:B------:R-:W-:-:S07]  /*8600*/  IMAD.MOV.U32 R6, RZ, RZ, -0x1 ;  /* 0xffffffffff067424 */ /* 0x000fce00078e00ff */
[----:B------:R-:W-:Y:S05]  /*8610*/  WARPSYNC.COLLECTIVE R6, `(.L_x_182) ;  /* 0x00000000060c7348 */ /* 0x000fea0003c00000 */
[----:B------:R-:W-:Y:S02]  /*8620*/  ELECT P0, UR62, PT ;  /* 0x00000000003e782f */ /* 0x000fe40003800000 */
[----:B------:R-:W-:Y:S01]  /*8630*/  MOV R6, UR62 ;  /* 0x0000003e00067c02 */ /* 0x000fe20008000f00 */
[----:B------:R-:W-:Y:S10]  /*8640*/  ENDCOLLECTIVE ;  /* 0x000000000000791b */ /* 0x000ff40003800000 */
.L_x_182:
[----:B------:R-:W-:Y:S05]  /*8650*/  BSYNC B0 ;  /* 0x0000000000007941 */ /* 0x000fea0003800000 */
.L_x_181:
[----:B------:R-:W-:Y:S05]  /*8660*/  BRA `(.L_x_183) ;  /* 0xfffffff800e07947 */ /* 0x000fea000383ffff */
.L_x_173:
[----:B0-----:R0:W1:Y:S02]  /*8670*/  SYNCS.PHASECHK.TRANS64.TRYWAIT P0, [R5+URZ], R2 ;  /* 0x00000002050075a7 */ /* 0x001064000800017f */
[----:B-1----:R-:W-:Y:S05]  /*8680*/  @!P0 NANOSLEEP.SYNCS 0x989680 ;  /* 0x009896800000895d */ /* 0x002fea0003900000 */
[----:B------:R-:W1:Y:S02]  /*8690*/  @!P0 SYNCS.PHASECHK.TRANS64 P0, [R5+URZ], R2 ;  /* 0x00000002050085a7 */ /* 0x000e64000800007f */
[----:B-1----:R-:W-:Y:S05]  /*86a0*/  @!P0 BRA `(.L_x_173) ;  /* 0xfffffffc00f08947 */ /* 0x002fea000383ffff */
[----:B------:R-:W-:Y:S05]  /*86b0*/  BRA `(.L_x_184) ;  /* 0xfffffffc00207947 */ /* 0x000fea000383ffff */
.L_x_174:
[----:B0-----:R0:W1:Y:S02]  /*86c0*/  SYNCS.PHASECHK.TRANS64.TRYWAIT P0, [R7+URZ], R4 ;  /* 0x00000004070075a7 */ /* 0x001064000800017f */
[----:B-1----:R-:W-:Y:S05]  /*86d0*/  @!P0 NANOSLEEP.SYNCS 0x989680 ;  /* 0x009896800000895d */ /* 0x002fea0003900000 */
[----:B------:R-:W1:Y:S02]  /*86e0*/  @!P0 SYNCS.PHASECHK.TRANS64 P0, [R7+URZ], R4 ;  /* 0x00000004070085a7 */ /* 0x000e64000800007f */
[----:B-1----:R-:W-:Y:S05]  /*86f0*/  @!P0 BRA `(.L_x_174) ;  /* 0xfffffffc00f08947 */ /* 0x002fea000383ffff */
[----:B------:R-:W-:Y:S05]  /*8700*/  BRA `(.L_x_185) ;  /* 0xfffffffc00307947 */ /* 0x000fea000383ffff */
.L_x_175:
[----:B0-----:R0:W1:Y:S02]  /*8710*/  SYNCS.PHASECHK.TRANS64.TRYWAIT P0, [R6+URZ], R5 ;  /* 0x00000005060075a7 */ /* 0x001064000800017f */
[----:B-1----:R-:W-:Y:S05]  /*8720*/  @!P0 NANOSLEEP.SYNCS 0x989680 ;  /* 0x009896800000895d */ /* 0x002fea0003900000 */
[----:B------:R-:W1:Y:S02]  /*8730*/  @!P0 SYNCS.PHASECHK.TRANS64 P0, [R6+URZ], R5 ;  /* 0x00000005060085a7 */ /* 0x000e64000800007f */
[----:B-1----:R-:W-:Y:S05]  /*8740*/  @!P0 BRA `(.L_x_175) ;  /* 0xfffffffc00f08947 */ /* 0x002fea000383ffff */
[----:B------:R-:W-:Y:S05]  /*8750*/  BRA `(.L_x_186) ;  /* 0xfffffffc00387947 */ /* 0x000fea000383ffff */
.L_x_187:
[----:B------:R-:W-:-:S00]  /*8760*/  BRA `(.L_x_187) ;  /* 0xfffffffc00fc7947 */ /* 0x000fc0000383ffff */
[----:B------:R-:W-:-:S00]  /*8770*/  NOP ;  /* 0x0000000000007918 */ /* 0x000fc00000000000 */
        /* <DEDUP_REMOVED lines=8> */
.L_x_188:


//--------------------- .nv.shared._ZN7cutlass13device_kernelINS_4gemm6kernel13GemmUniversalIN4cute5tupleIJiiiiEEENS1_10collective13CollectiveMmaINS1_40MainloopSm90TmaGmmaWarpSpecializedSparseILi4ENS5_IJNS4_1CILi2EEENSA_ILi1EEESC_EEENS1_35KernelTmaWarpSpecializedCooperativeEEENS5_IJNSA_ILi256EEENSA_ILi64EEENSA_ILi128EEEEEENS_6half_tENS5_IJNS4_6LayoutINS5_IJiNS5_IJSB_iEEEiEEENS5_IJlNS5_IJSC_SB_EEElEEEEENSL_INS5_IJNS5_IJNS5_IJNSA_ILi8EEESB_NSA_ILi4EEEEEEiEEENS5_IJNS5_IJNSA_ILi16EEESB_SS_EEEiEEEiEEENS5_IJNS5_IJNS5_IJSI_SV_NSA_ILi2048EEEEEENSA_ILi8192EEEEEENS5_IJNS5_IJSC_NSA_ILi1024EEENSA_ILi32EEEEEElEEElEEEEEEEESK_NS5_IJlSC_lEEENS4_8TiledMMAINS4_8MMA_AtomIJNS4_4SM904GMMA6SPARSE26GMMA_64x64x32_F32F16F16_SSILNS1E_5MajorE0ELS1H_0ELNS1E_7ScaleInE1ELS1I_1ELNS1E_9SparseSelE0EEEEEENSL_ISD_NS5_IJSC_NSA_ILi0EEES1M_EEEEENS5_IJNS4_10UnderscoreES1P_S1P_EEEEENS4_13SM90_TMA_LOADENS4_14ComposedLayoutINS4_7SwizzleILi3ELi4ELi3EEENS4_25smem_sparse_ptr_flag_bitsILi2ELi16EEENSL_INS5_IJNS5_IJSC_SR_EEENS5_IJSB_SH_EEEEEENS5_IJNS5_IJS1M_SI_EEESO_EEEEEEEvNS4_8identityENS4_23SM90_TMA_LOAD_MULTICASTENS1T_IS1V_NS4_18smem_ptr_flag_bitsILi16EEENSL_INS5_IJSR_SH_EEENS5_IJSH_SC_EEEEEEEvS25_EENS_8epilogue10collective6detail29Sm90TmaWarpSpecializedAdapterINS2F_15DefaultEpilogueIfNS5_IJSC_llEEES2J_NS2E_6thread17LinearCombinationIfLi1EffLNS2K_9ScaleType4KindE0ELNS_15FloatRoundStyleE2EfEENS1_15EpilogueDefaultEEEEEvvEEEEvNT_6ParamsE --------------------------
	.section	.nv.shared._ZN7cutlass13device_kernelINS_4gemm6kernel13GemmUniversalIN4cute5tupleIJiiiiEEENS1_10collective13CollectiveMmaINS1_40MainloopSm90TmaGmmaWarpSpecializedSparseILi4ENS5_IJNS4_1CILi2EEENSA_ILi1EEESC_EEENS1_35KernelTmaWarpSpecializedCooperativeEEENS5_IJNSA_ILi256EEENSA_ILi64EEENSA_ILi128EEEEEENS_6half_tENS5_IJNS4_6LayoutINS5_IJiNS5_IJSB_iEEEiEEENS5_IJlNS5_IJSC_SB_EEElEEEEENSL_INS5_IJNS5_IJNS5_IJNSA_ILi8EEESB_NSA_ILi4EEEEEEiEEENS5_IJNS5_IJNSA_ILi16EEESB_SS_EEEiEEEiEEENS5_IJNS5_IJNS5_IJSI_SV_NSA_ILi2048EEEEEENSA_ILi8192EEEEEENS5_IJNS5_IJSC_NSA_ILi1024EEENSA_ILi32EEEEEElEEElEEEEEEEESK_NS5_IJlSC_lEEENS4_8TiledMMAINS4_8MMA_AtomIJNS4_4SM904GMMA6SPARSE26GMMA_64x64x32_F32F16F16_SSILNS1E_5MajorE0ELS1H_0ELNS1E_7ScaleInE1ELS1I_1ELNS1E_9SparseSelE0EEEEEENSL_ISD_NS5_IJSC_NSA_ILi0EEES1M_EEEEENS5_IJNS4_10UnderscoreES1P_S1P_EEEEENS4_13SM90_TMA_LOADENS4_14ComposedLayoutINS4_7SwizzleILi3ELi4ELi3EEENS4_25smem_sparse_ptr_flag_bitsILi2ELi16EEENSL_INS5_IJNS5_IJSC_SR_EEENS5_IJSB_SH_EEEEEENS5_IJNS5_IJS1M_SI_EEESO_EEEEEEEvNS4_8identityENS4_23SM90_TMA_LOAD_MULTICASTENS1T_IS1V_NS4_18smem_ptr_flag_bitsILi16EEENSL_INS5_IJSR_SH_EEENS5_IJSH_SC_EEEEEEEvS25_EENS_8epilogue10collective6detail29Sm90TmaWarpSpecializedAdapterINS2F_15DefaultEpilogueIfNS5_IJSC_llEEES2J_NS2E_6thread17LinearCombinationIfLi1EffLNS2K_9ScaleType4KindE0ELNS_15FloatRoundStyleE2EfEENS1_15EpilogueDefaultEEEEEvvEEEEvNT_6ParamsE,"aw",@nobits
	.sectionflags	@""
	.align	16
	.zero		1024


//--------------------- .nv.shared.reserved.0     --------------------------
	.section	.nv.shared.reserved.0,"aw",@nobits
	.weak		__nv_reservedSMEM_offset_0_alias
	.size		__nv_reservedSMEM_offset_0_alias, 0, 0
	.other		__nv_reservedSMEM_offset_0_alias,@"STO_CUDA_RESERVED_SHARED STV_DEFAULT"
__nv_reservedSMEM_offset_0_alias:
	.zero		0


//--------------------- .nv.global                --------------------------
	.section	.nv.global,"aw",@nobits
.nv.global:
	.type		_ZN39_INTERNAL_3faabf99_4_k_cu_a84507b1_26694cute1_E,@object
	.size		_ZN39_INTERNAL_3faabf99_4_k_cu_a84507b1_26694cute1_E,(_ZN39_INTERNAL_3faabf99_4_k_cu_a84507b1_26694cuda3std3__45__cpo6cbeginE - _ZN39_INTERNAL_3faabf99_4_k_cu_a84507b1_26694cute1_E)
_ZN39_INTERNAL_3faabf99_4_k_cu_a84507b1_26694cute1_E:
	.zero		1
	.type		_ZN39_INTERNAL_3faabf99_4_k_cu_a84507b1_26694cuda3std3__45__cpo6cbeginE,@object
	.size		_ZN39_INTERNAL_3faabf99_4_k_cu_a84507b1_26694cuda3std3__45__cpo6cbeginE,(_ZN39_INTERNAL_3faabf99_4_k_cu_a84507b1_26694cuda3std3__48in_placeE - _ZN39_INTERNAL_3faabf99_4_k_cu_a84507b1_26694cuda3std3__45__cpo6cbeginE)
_ZN39_INTERNAL_3faabf99_4_k_cu_a84507b1_26694cuda3std3__45__cpo6cbeginE:
	.zero		1
	.type		_ZN39_INTERNAL_3faabf99_4_k_cu_a84507b1_26694cuda3std3__48in_placeE,@object
	.size		_ZN39_INTERNAL_3faabf99_4_k_cu_a84507b1_26694cuda3std3__48in_placeE,(_ZN39_INTERNAL_3faabf99_4_k_cu_a84507b1_26694cuda3std6ranges3__45__cpo9iter_moveE - _ZN39_INTERNAL_3faabf99_4_k_cu_a84507b1_26694cuda3std3__48in_placeE)
_ZN39_INTERNAL_3faabf99_4_k_cu_a84507b1_26694cuda3std3__48in_placeE:
	.zero		1
	.type		_ZN39_INTERNAL_3faabf99_4_k_cu_a84507b1_26694cuda3std6ranges3__45__cpo9iter_moveE,@object
	.size		_ZN39_INTERNAL_3faabf99_4_k_cu_a84507b1_26694cuda3std6ranges3__45__cpo9iter_moveE,(_ZN39_INTERNAL_3faabf99_4_k_cu_a84507b1_26694cuda3std3__45__cpo5beginE - _ZN39_INTERNAL_3faabf99_4_k_cu_a84507b1_26694cuda3std6ranges3__45__cpo9iter_moveE)
_ZN39_INTERNAL_3faabf99_4_k_cu_a84507b1_26694cuda3std6ranges3__45__cpo9iter_moveE:
	.zero		1
	.type		_ZN39_INTERNAL_3faabf99_4_k_cu_a84507b1_26694cuda3std3__45__cpo5beginE,@object
	.size		_ZN39_INTERNAL_3faabf99_4_k_cu_a84507b1_26694cuda3std3__45__cpo5beginE,(_ZN39_INTERNAL_3faabf99_4_k_cu_a84507b1_26694cuda3std3__441_GLOBAL__N__3faabf99_4_k_cu_a84507b1_26696ignoreE - _ZN39_INTERNAL_3faabf99_4_k_cu_a84507b1_26694cuda3std3__45__cpo5beginE)
_ZN39_INTERNAL_3faabf99_4_k_cu_a84507b1_26694cuda3std3__45__cpo5beginE:
	.zero		1
	.type		_ZN39_INTERNAL_3faabf99_4_k_cu_a84507b1_26694cuda3std3__441_GLOBAL__N__3faabf99_4_k_cu_a84507b1_26696ignoreE,@object
	.size		_ZN39_INTERNAL_3faabf99_4_k_cu_a84507b1_26694cuda3std3__441_GLOBAL__N__3faabf99_4_k_cu_a84507b1_26696ignoreE,(_ZN39_INTERNAL_3faabf99_4_k_cu_a84507b1_26694cute7productE - _ZN39_INTERNAL_3faabf99_4_k_cu_a84507b1_26694cuda3std3__441_GLOBAL__N__3faabf99_4_k_cu_a84507b1_26696ignoreE)
_ZN39_INTERNAL_3faabf99_4_k_cu_a84507b1_26694cuda3std3__441_GLOBAL__N__3faabf99_4_k_cu_a84507b1_26696ignoreE:
	.zero		1
	.type		_ZN39_INTERNAL_3faabf99_4_k_cu_a84507b1_26694cute7productE,@object
	.size		_ZN39_INTERNAL_3faabf99_4_k_cu_a84507b1_26694cute7productE,(_ZN39_INTERNAL_3faabf99_4_k_cu_a84507b1_26694cuda3std3__45__cpo3endE - _ZN39_INTERNAL_3faabf99_4_k_cu_a84507b1_26694cute7productE)
_ZN39_INTERNAL_3faabf99_4_k_cu_a84507b1_26694cute7productE:
	.zero		1
	.type		_ZN39_INTERNAL_3faabf99_4_k_cu_a84507b1_26694cuda3std3__45__cpo3endE,@object
	.size		_ZN39_INTERNAL_3faabf99_4_k_cu_a84507b1_26694cuda3std3__45__cpo3endE,(_ZN39_INTERNAL_3faabf99_4_k_cu_a84507b1_26694cuda3std3__419piecewise_constructE - _ZN39_INTERNAL_3faabf99_4_k_cu_a84507b1_26694cuda3std3__45__cpo3endE)
_ZN39_INTERNAL_3faabf99_4_k_cu_a84507b1_26694cuda3std3__45__cpo3endE:
	.zero		1
	.type		_ZN39_INTERNAL_3faabf99_4_k_cu_a84507b1_26694cuda3std3__419piecewise_constructE,@object
	.size		_ZN39_INTERNAL_3faabf99_4_k_cu_a84507b1_26694cuda3std3__419piecewise_constructE,(_ZN39_INTERNAL_3faabf99_4_k_cu_a84507b1_26694cuda3std3__45__cpo4cendE - _ZN39_INTERNAL_3faabf99_4_k_cu_a84507b1_26694cuda3std3__419piecewise_constructE)
_ZN39_INTERNAL_3faabf99_4_k_cu_a84507b1_26694cuda3std3__419piecewise_constructE:
	.zero		1
	.type		_ZN39_INTERNAL_3faabf99_4_k_cu_a84507b1_26694cuda3std3__45__cpo4cendE,@object
	.size		_ZN39_INTERNAL_3faabf99_4_k_cu_a84507b1_26694cuda3std3__45__cpo4cendE,(_ZN39_INTERNAL_3faabf99_4_k_cu_a84507b1_26694cuda3std6ranges3__45__cpo4swapE - _ZN39_INTERNAL_3faabf99_4_k_cu_a84507b1_26694cuda3std3__45__cpo4cendE)
_ZN39_INTERNAL_3faabf99_4_k_cu_a84507b1_26694cuda3std3__45__cpo4cendE:
	.zero		1
	.type		_ZN39_INTERNAL_3faabf99_4_k_cu_a84507b1_26694cuda3std6ranges3__45__cpo4swapE,@object
	.size		_ZN39_INTERNAL_3faabf99_4_k_cu_a84507b1_26694cuda3std6ranges3__45__cpo4swapE,(.L_7 - _ZN39_INTERNAL_3faabf99_4_k_cu_a84507b1_26694cuda3std6ranges3__45__cpo4swapE)
_ZN39_INTERNAL_3faabf99_4_k_cu_a84507b1_26694cuda3std6ranges3__45__cpo4swapE:
	.zero		1
.L_7:


//--------------------- .nv.constant0._ZN7cutlass13device_kernelINS_4gemm6kernel13GemmUniversalIN4cute5tupleIJiiiiEEENS1_10collective13CollectiveMmaINS1_40MainloopSm90TmaGmmaWarpSpecializedSparseILi4ENS5_IJNS4_1CILi2EEENSA_ILi1EEESC_EEENS1_35KernelTmaWarpSpecializedCooperativeEEENS5_IJNSA_ILi256EEENSA_ILi64EEENSA_ILi128EEEEEENS_6half_tENS5_IJNS4_6LayoutINS5_IJiNS5_IJSB_iEEEiEEENS5_IJlNS5_IJSC_SB_EEElEEEEENSL_INS5_IJNS5_IJNS5_IJNSA_ILi8EEESB_NSA_ILi4EEEEEEiEEENS5_IJNS5_IJNSA_ILi16EEESB_SS_EEEiEEEiEEENS5_IJNS5_IJNS5_IJSI_SV_NSA_ILi2048EEEEEENSA_ILi8192EEEEEENS5_IJNS5_IJSC_NSA_ILi1024EEENSA_ILi32EEEEEElEEElEEEEEEEESK_NS5_IJlSC_lEEENS4_8TiledMMAINS4_8MMA_AtomIJNS4_4SM904GMMA6SPARSE26GMMA_64x64x32_F32F16F16_SSILNS1E_5MajorE0ELS1H_0ELNS1E_7ScaleInE1ELS1I_1ELNS1E_9SparseSelE0EEEEEENSL_ISD_NS5_IJSC_NSA_ILi0EEES1M_EEEEENS5_IJNS4_10UnderscoreES1P_S1P_EEEEENS4_13SM90_TMA_LOADENS4_14ComposedLayoutINS4_7SwizzleILi3ELi4ELi3EEENS4_25smem_sparse_ptr_flag_bitsILi2ELi16EEENSL_INS5_IJNS5_IJSC_SR_EEENS5_IJSB_SH_EEEEEENS5_IJNS5_IJS1M_SI_EEESO_EEEEEEEvNS4_8identityENS4_23SM90_TMA_LOAD_MULTICASTENS1T_IS1V_NS4_18smem_ptr_flag_bitsILi16EEENSL_INS5_IJSR_SH_EEENS5_IJSH_SC_EEEEEEEvS25_EENS_8epilogue10collective6detail29Sm90TmaWarpSpecializedAdapterINS2F_15DefaultEpilogueIfNS5_IJSC_llEEES2J_NS2E_6thread17LinearCombinationIfLi1EffLNS2K_9ScaleType4KindE0ELNS_15FloatRoundStyleE2EfEENS1_15EpilogueDefaultEEEEEvvEEEEvNT_6ParamsE --------------------------
	.section	.nv.constant0._ZN7cutlass13device_kernelINS_4gemm6kernel13GemmUniversalIN4cute5tupleIJiiiiEEENS1_10collective13CollectiveMmaINS1_40MainloopSm90TmaGmmaWarpSpecializedSparseILi4ENS5_IJNS4_1CILi2EEENSA_ILi1EEESC_EEENS1_35KernelTmaWarpSpecializedCooperativeEEENS5_IJNSA_ILi256EEENSA_ILi64EEENSA_ILi128EEEEEENS_6half_tENS5_IJNS4_6LayoutINS5_IJiNS5_IJSB_iEEEiEEENS5_IJlNS5_IJSC_SB_EEElEEEEENSL_INS5_IJNS5_IJNS5_IJNSA_ILi8EEESB_NSA_ILi4EEEEEEiEEENS5_IJNS5_IJNSA_ILi16EEESB_SS_EEEiEEEiEEENS5_IJNS5_IJNS5_IJSI_SV_NSA_ILi2048EEEEEENSA_ILi8192EEEEEENS5_IJNS5_IJSC_NSA_ILi1024EEENSA_ILi32EEEEEElEEElEEEEEEEESK_NS5_IJlSC_lEEENS4_8TiledMMAINS4_8MMA_AtomIJNS4_4SM904GMMA6SPARSE26GMMA_64x64x32_F32F16F16_SSILNS1E_5MajorE0ELS1H_0ELNS1E_7ScaleInE1ELS1I_1ELNS1E_9SparseSelE0EEEEEENSL_ISD_NS5_IJSC_NSA_ILi0EEES1M_EEEEENS5_IJNS4_10UnderscoreES1P_S1P_EEEEENS4_13SM90_TMA_LOADENS4_14ComposedLayoutINS4_7SwizzleILi3ELi4ELi3EEENS4_25smem_sparse_ptr_flag_bitsILi2ELi16EEENSL_INS5_IJNS5_IJSC_SR_EEENS5_IJSB_SH_EEEEEENS5_IJNS5_IJS1M_SI_EEESO_EEEEEEEvNS4_8identityENS4_23SM90_TMA_LOAD_MULTICASTENS1T_IS1V_NS4_18smem_ptr_flag_bitsILi16EEENSL_INS5_IJSR_SH_EEENS5_IJSH_SC_EEEEEEEvS25_EENS_8epilogue10collective6detail29Sm90TmaWarpSpecializedAdapterINS2F_15DefaultEpilogueIfNS5_IJSC_llEEES2J_NS2E_6thread17LinearCombinationIfLi1EffLNS2K_9ScaleType4KindE0ELNS_15FloatRoundStyleE2EfEENS1_15EpilogueDefaultEEEEEvvEEEEvNT_6ParamsE,"a",@progbits
	.sectionflags	@""
	.align	4
.nv.constant0._ZN7cutlass13device_kernelINS_4gemm6kernel13GemmUniversalIN4cute5tupleIJiiiiEEENS1_10collective13CollectiveMmaINS1_40MainloopSm90TmaGmmaWarpSpecializedSparseILi4ENS5_IJNS4_1CILi2EEENSA_ILi1EEESC_EEENS1_35KernelTmaWarpSpecializedCooperativeEEENS5_IJNSA_ILi256EEENSA_ILi64EEENSA_ILi128EEEEEENS_6half_tENS5_IJNS4_6LayoutINS5_IJiNS5_IJSB_iEEEiEEENS5_IJlNS5_IJSC_SB_EEElEEEEENSL_INS5_IJNS5_IJNS5_IJNSA_ILi8EEESB_NSA_ILi4EEEEEEiEEENS5_IJNS5_IJNSA_ILi16EEESB_SS_EEEiEEEiEEENS5_IJNS5_IJNS5_IJSI_SV_NSA_ILi2048EEEEEENSA_ILi8192EEEEEENS5_IJNS5_IJSC_NSA_ILi1024EEENSA_ILi32EEEEEElEEElEEEEEEEESK_NS5_IJlSC_lEEENS4_8TiledMMAINS4_8MMA_AtomIJNS4_4SM904GMMA6SPARSE26GMMA_64x64x32_F32F16F16_SSILNS1E_5MajorE0ELS1H_0ELNS1E_7ScaleInE1ELS1I_1ELNS1E_9SparseSelE0EEEEEENSL_ISD_NS5_IJSC_NSA_ILi0EEES1M_EEEEENS5_IJNS4_10UnderscoreES1P_S1P_EEEEENS4_13SM90_TMA_LOADENS4_14ComposedLayoutINS4_7SwizzleILi3ELi4ELi3EEENS4_25smem_sparse_ptr_flag_bitsILi2ELi16EEENSL_INS5_IJNS5_IJSC_SR_EEENS5_IJSB_SH_EEEEEENS5_IJNS5_IJS1M_SI_EEESO_EEEEEEEvNS4_8identityENS4_23SM90_TMA_LOAD_MULTICASTENS1T_IS1V_NS4_18smem_ptr_flag_bitsILi16EEENSL_INS5_IJSR_SH_EEENS5_IJSH_SC_EEEEEEEvS25_EENS_8epilogue10collective6detail29Sm90TmaWarpSpecializedAdapterINS2F_15DefaultEpilogueIfNS5_IJSC_llEEES2J_NS2E_6thread17LinearCombinationIfLi1EffLNS2K_9ScaleType4KindE0ELNS_15FloatRoundStyleE2EfEENS1_15EpilogueDefaultEEEEEvvEEEEvNT_6ParamsE:
	.zero		1920


//--------------------- SYMBOLS --------------------------

	.type		.nv.reservedSmem.offset0,@object
	.size		.nv.reservedSmem.offset0,0x4
